//
// Generated by NVIDIA NVVM Compiler
//
// Compiler Build ID: CL-36424714
// Cuda compilation tools, release 13.0, V13.0.88
// Based on NVVM 20.0.0
//

.version 9.0
.target sm_100
.address_size 64

	// .globl	_Z3addPiS_S_i

.visible .entry _Z3addPiS_S_i(
	.param .u64 .ptr .align 1 _Z3addPiS_S_i_param_0,
	.param .u64 .ptr .align 1 _Z3addPiS_S_i_param_1,
	.param .u64 .ptr .align 1 _Z3addPiS_S_i_param_2,
	.param .u32 _Z3addPiS_S_i_param_3
)
{
	.reg .pred 	%p<7>;
	.reg .b32 	%r<46>;
	.reg .b64 	%rd<25>;

	ld.param.u64 	%rd4, [_Z3addPiS_S_i_param_0];
	ld.param.u64 	%rd5, [_Z3addPiS_S_i_param_1];
	ld.param.u64 	%rd6, [_Z3addPiS_S_i_param_2];
	ld.param.u32 	%r12, [_Z3addPiS_S_i_param_3];
	cvta.to.global.u64 	%rd1, %rd4;
	cvta.to.global.u64 	%rd2, %rd6;
	cvta.to.global.u64 	%rd3, %rd5;
	mov.u32 	%r13, %tid.x;
	mov.u32 	%r14, %ctaid.x;
	mov.u32 	%r15, %ntid.x;
	mad.lo.s32 	%r44, %r14, %r15, %r13;
	mov.u32 	%r16, %nctaid.x;
	mul.lo.s32 	%r2, %r15, %r16;
	setp.ge.s32 	%p1, %r44, %r12;
	@%p1 bra 	$L__BB0_7;
	add.s32 	%r17, %r44, %r2;
	max.s32 	%r18, %r12, %r17;
	setp.lt.s32 	%p2, %r17, %r12;
	selp.u32 	%r19, 1, 0, %p2;
	add.s32 	%r20, %r17, %r19;
	sub.s32 	%r21, %r18, %r20;
	div.u32 	%r22, %r21, %r2;
	add.s32 	%r3, %r22, %r19;
	and.b32  	%r23, %r3, 3;
	setp.eq.s32 	%p3, %r23, 3;
	@%p3 bra 	$L__BB0_4;
	add.s32 	%r24, %r3, 1;
	and.b32  	%r25, %r24, 3;
	neg.s32 	%r42, %r25;
$L__BB0_3:
	.pragma "nounroll";
	mul.wide.s32 	%rd7, %r44, 4;
	add.s64 	%rd8, %rd1, %rd7;
	add.s64 	%rd9, %rd2, %rd7;
	add.s64 	%rd10, %rd3, %rd7;
	ld.global.u32 	%r26, [%rd10];
	ld.global.u32 	%r27, [%rd9];
	add.s32 	%r28, %r27, %r26;
	st.global.u32 	[%rd8], %r28;
	add.s32 	%r44, %r44, %r2;
	add.s32 	%r42, %r42, 1;
	setp.ne.s32 	%p4, %r42, 0;
	@%p4 bra 	$L__BB0_3;
$L__BB0_4:
	setp.lt.u32 	%p5, %r3, 3;
	@%p5 bra 	$L__BB0_7;
	mul.wide.s32 	%rd15, %r2, 4;
	shl.b32 	%r41, %r2, 2;
$L__BB0_6:
	mul.wide.s32 	%rd11, %r44, 4;
	add.s64 	%rd12, %rd3, %rd11;
	ld.global.u32 	%r29, [%rd12];
	add.s64 	%rd13, %rd2, %rd11;
	ld.global.u32 	%r30, [%rd13];
	add.s32 	%r31, %r30, %r29;
	add.s64 	%rd14, %rd1, %rd11;
	st.global.u32 	[%rd14], %r31;
	add.s64 	%rd16, %rd12, %rd15;
	ld.global.u32 	%r32, [%rd16];
	add.s64 	%rd17, %rd13, %rd15;
	ld.global.u32 	%r33, [%rd17];
	add.s32 	%r34, %r33, %r32;
	add.s64 	%rd18, %rd14, %rd15;
	st.global.u32 	[%rd18], %r34;
	add.s64 	%rd19, %rd16, %rd15;
	ld.global.u32 	%r35, [%rd19];
	add.s64 	%rd20, %rd17, %rd15;
	ld.global.u32 	%r36, [%rd20];
	add.s32 	%r37, %r36, %r35;
	add.s64 	%rd21, %rd18, %rd15;
	st.global.u32 	[%rd21], %r37;
	add.s64 	%rd22, %rd19, %rd15;
	ld.global.u32 	%r38, [%rd22];
	add.s64 	%rd23, %rd20, %rd15;
	ld.global.u32 	%r39, [%rd23];
	add.s32 	%r40, %r39, %r38;
	add.s64 	%rd24, %rd21, %rd15;
	st.global.u32 	[%rd24], %r40;
	add.s32 	%r44, %r41, %r44;
	setp.lt.s32 	%p6, %r44, %r12;
	@%p6 bra 	$L__BB0_6;
$L__BB0_7:
	ret;

}
	// .globl	_Z8subtractPiS_S_i
.visible .entry _Z8subtractPiS_S_i(
	.param .u64 .ptr .align 1 _Z8subtractPiS_S_i_param_0,
	.param .u64 .ptr .align 1 _Z8subtractPiS_S_i_param_1,
	.param .u64 .ptr .align 1 _Z8subtractPiS_S_i_param_2,
	.param .u32 _Z8subtractPiS_S_i_param_3
)
{
	.reg .pred 	%p<7>;
	.reg .b32 	%r<46>;
	.reg .b64 	%rd<25>;

	ld.param.u64 	%rd4, [_Z8subtractPiS_S_i_param_0];
	ld.param.u64 	%rd5, [_Z8subtractPiS_S_i_param_1];
	ld.param.u64 	%rd6, [_Z8subtractPiS_S_i_param_2];
	ld.param.u32 	%r12, [_Z8subtractPiS_S_i_param_3];
	cvta.to.global.u64 	%rd1, %rd4;
	cvta.to.global.u64 	%rd2, %rd6;
	cvta.to.global.u64 	%rd3, %rd5;
	mov.u32 	%r13, %tid.x;
	mov.u32 	%r14, %ctaid.x;
	mov.u32 	%r15, %ntid.x;
	mad.lo.s32 	%r44, %r14, %r15, %r13;
	mov.u32 	%r16, %nctaid.x;
	mul.lo.s32 	%r2, %r15, %r16;
	setp.ge.s32 	%p1, %r44, %r12;
	@%p1 bra 	$L__BB1_7;
	add.s32 	%r17, %r44, %r2;
	max.s32 	%r18, %r12, %r17;
	setp.lt.s32 	%p2, %r17, %r12;
	selp.u32 	%r19, 1, 0, %p2;
	add.s32 	%r20, %r17, %r19;
	sub.s32 	%r21, %r18, %r20;
	div.u32 	%r22, %r21, %r2;
	add.s32 	%r3, %r22, %r19;
	and.b32  	%r23, %r3, 3;
	setp.eq.s32 	%p3, %r23, 3;
	@%p3 bra 	$L__BB1_4;
	add.s32 	%r24, %r3, 1;
	and.b32  	%r25, %r24, 3;
	neg.s32 	%r42, %r25;
$L__BB1_3:
	.pragma "nounroll";
	mul.wide.s32 	%rd7, %r44, 4;
	add.s64 	%rd8, %rd1, %rd7;
	add.s64 	%rd9, %rd2, %rd7;
	add.s64 	%rd10, %rd3, %rd7;
	ld.global.u32 	%r26, [%rd10];
	ld.global.u32 	%r27, [%rd9];
	sub.s32 	%r28, %r26, %r27;
	st.global.u32 	[%rd8], %r28;
	add.s32 	%r44, %r44, %r2;
	add.s32 	%r42, %r42, 1;
	setp.ne.s32 	%p4, %r42, 0;
	@%p4 bra 	$L__BB1_3;
$L__BB1_4:
	setp.lt.u32 	%p5, %r3, 3;
	@%p5 bra 	$L__BB1_7;
	mul.wide.s32 	%rd15, %r2, 4;
	shl.b32 	%r41, %r2, 2;
$L__BB1_6:
	mul.wide.s32 	%rd11, %r44, 4;
	add.s64 	%rd12, %rd3, %rd11;
	ld.global.u32 	%r29, [%rd12];
	add.s64 	%rd13, %rd2, %rd11;
	ld.global.u32 	%r30, [%rd13];
	sub.s32 	%r31, %r29, %r30;
	add.s64 	%rd14, %rd1, %rd11;
	st.global.u32 	[%rd14], %r31;
	add.s64 	%rd16, %rd12, %rd15;
	ld.global.u32 	%r32, [%rd16];
	add.s64 	%rd17, %rd13, %rd15;
	ld.global.u32 	%r33, [%rd17];
	sub.s32 	%r34, %r32, %r33;
	add.s64 	%rd18, %rd14, %rd15;
	st.global.u32 	[%rd18], %r34;
	add.s64 	%rd19, %rd16, %rd15;
	ld.global.u32 	%r35, [%rd19];
	add.s64 	%rd20, %rd17, %rd15;
	ld.global.u32 	%r36, [%rd20];
	sub.s32 	%r37, %r35, %r36;
	add.s64 	%rd21, %rd18, %rd15;
	st.global.u32 	[%rd21], %r37;
	add.s64 	%rd22, %rd19, %rd15;
	ld.global.u32 	%r38, [%rd22];
	add.s64 	%rd23, %rd20, %rd15;
	ld.global.u32 	%r39, [%rd23];
	sub.s32 	%r40, %r38, %r39;
	add.s64 	%rd24, %rd21, %rd15;
	st.global.u32 	[%rd24], %r40;
	add.s32 	%r44, %r41, %r44;
	setp.lt.s32 	%p6, %r44, %r12;
	@%p6 bra 	$L__BB1_6;
$L__BB1_7:
	ret;

}
	// .globl	_Z8multiplyPiS_S_i
.visible .entry _Z8multiplyPiS_S_i(
	.param .u64 .ptr .align 1 _Z8multiplyPiS_S_i_param_0,
	.param .u64 .ptr .align 1 _Z8multiplyPiS_S_i_param_1,
	.param .u64 .ptr .align 1 _Z8multiplyPiS_S_i_param_2,
	.param .u32 _Z8multiplyPiS_S_i_param_3
)
{
	.reg .pred 	%p<7>;
	.reg .b32 	%r<46>;
	.reg .b64 	%rd<25>;

	ld.param.u64 	%rd4, [_Z8multiplyPiS_S_i_param_0];
	ld.param.u64 	%rd5, [_Z8multiplyPiS_S_i_param_1];
	ld.param.u64 	%rd6, [_Z8multiplyPiS_S_i_param_2];
	ld.param.u32 	%r12, [_Z8multiplyPiS_S_i_param_3];
	cvta.to.global.u64 	%rd1, %rd4;
	cvta.to.global.u64 	%rd2, %rd6;
	cvta.to.global.u64 	%rd3, %rd5;
	mov.u32 	%r13, %tid.x;
	mov.u32 	%r14, %ctaid.x;
	mov.u32 	%r15, %ntid.x;
	mad.lo.s32 	%r44, %r14, %r15, %r13;
	mov.u32 	%r16, %nctaid.x;
	mul.lo.s32 	%r2, %r15, %r16;
	setp.ge.s32 	%p1, %r44, %r12;
	@%p1 bra 	$L__BB2_7;
	add.s32 	%r17, %r44, %r2;
	max.s32 	%r18, %r12, %r17;
	setp.lt.s32 	%p2, %r17, %r12;
	selp.u32 	%r19, 1, 0, %p2;
	add.s32 	%r20, %r17, %r19;
	sub.s32 	%r21, %r18, %r20;
	div.u32 	%r22, %r21, %r2;
	add.s32 	%r3, %r22, %r19;
	and.b32  	%r23, %r3, 3;
	setp.eq.s32 	%p3, %r23, 3;
	@%p3 bra 	$L__BB2_4;
	add.s32 	%r24, %r3, 1;
	and.b32  	%r25, %r24, 3;
	neg.s32 	%r42, %r25;
$L__BB2_3:
	.pragma "nounroll";
	mul.wide.s32 	%rd7, %r44, 4;
	add.s64 	%rd8, %rd1, %rd7;
	add.s64 	%rd9, %rd2, %rd7;
	add.s64 	%rd10, %rd3, %rd7;
	ld.global.u32 	%r26, [%rd10];
	ld.global.u32 	%r27, [%rd9];
	mul.lo.s32 	%r28, %r27, %r26;
	st.global.u32 	[%rd8], %r28;
	add.s32 	%r44, %r44, %r2;
	add.s32 	%r42, %r42, 1;
	setp.ne.s32 	%p4, %r42, 0;
	@%p4 bra 	$L__BB2_3;
$L__BB2_4:
	setp.lt.u32 	%p5, %r3, 3;
	@%p5 bra 	$L__BB2_7;
	mul.wide.s32 	%rd15, %r2, 4;
	shl.b32 	%r41, %r2, 2;
$L__BB2_6:
	mul.wide.s32 	%rd11, %r44, 4;
	add.s64 	%rd12, %rd3, %rd11;
	ld.global.u32 	%r29, [%rd12];
	add.s64 	%rd13, %rd2, %rd11;
	ld.global.u32 	%r30, [%rd13];
	mul.lo.s32 	%r31, %r30, %r29;
	add.s64 	%rd14, %rd1, %rd11;
	st.global.u32 	[%rd14], %r31;
	add.s64 	%rd16, %rd12, %rd15;
	ld.global.u32 	%r32, [%rd16];
	add.s64 	%rd17, %rd13, %rd15;
	ld.global.u32 	%r33, [%rd17];
	mul.lo.s32 	%r34, %r33, %r32;
	add.s64 	%rd18, %rd14, %rd15;
	st.global.u32 	[%rd18], %r34;
	add.s64 	%rd19, %rd16, %rd15;
	ld.global.u32 	%r35, [%rd19];
	add.s64 	%rd20, %rd17, %rd15;
	ld.global.u32 	%r36, [%rd20];
	mul.lo.s32 	%r37, %r36, %r35;
	add.s64 	%rd21, %rd18, %rd15;
	st.global.u32 	[%rd21], %r37;
	add.s64 	%rd22, %rd19, %rd15;
	ld.global.u32 	%r38, [%rd22];
	add.s64 	%rd23, %rd20, %rd15;
	ld.global.u32 	%r39, [%rd23];
	mul.lo.s32 	%r40, %r39, %r38;
	add.s64 	%rd24, %rd21, %rd15;
	st.global.u32 	[%rd24], %r40;
	add.s32 	%r44, %r41, %r44;
	setp.lt.s32 	%p6, %r44, %r12;
	@%p6 bra 	$L__BB2_6;
$L__BB2_7:
	ret;

}
	// .globl	_Z3modPiS_S_i
.visible .entry _Z3modPiS_S_i(
	.param .u64 .ptr .align 1 _Z3modPiS_S_i_param_0,
	.param .u64 .ptr .align 1 _Z3modPiS_S_i_param_1,
	.param .u64 .ptr .align 1 _Z3modPiS_S_i_param_2,
	.param .u32 _Z3modPiS_S_i_param_3
)
{
	.reg .pred 	%p<7>;
	.reg .b32 	%r<46>;
	.reg .b64 	%rd<25>;

	ld.param.u64 	%rd4, [_Z3modPiS_S_i_param_0];
	ld.param.u64 	%rd5, [_Z3modPiS_S_i_param_1];
	ld.param.u64 	%rd6, [_Z3modPiS_S_i_param_2];
	ld.param.u32 	%r12, [_Z3modPiS_S_i_param_3];
	cvta.to.global.u64 	%rd1, %rd4;
	cvta.to.global.u64 	%rd2, %rd6;
	cvta.to.global.u64 	%rd3, %rd5;
	mov.u32 	%r13, %tid.x;
	mov.u32 	%r14, %ctaid.x;
	mov.u32 	%r15, %ntid.x;
	mad.lo.s32 	%r44, %r14, %r15, %r13;
	mov.u32 	%r16, %nctaid.x;
	mul.lo.s32 	%r2, %r15, %r16;
	setp.ge.s32 	%p1, %r44, %r12;
	@%p1 bra 	$L__BB3_7;
	add.s32 	%r17, %r44, %r2;
	max.s32 	%r18, %r12, %r17;
	setp.lt.s32 	%p2, %r17, %r12;
	selp.u32 	%r19, 1, 0, %p2;
	add.s32 	%r20, %r17, %r19;
	sub.s32 	%r21, %r18, %r20;
	div.u32 	%r22, %r21, %r2;
	add.s32 	%r3, %r22, %r19;
	and.b32  	%r23, %r3, 3;
	setp.eq.s32 	%p3, %r23, 3;
	@%p3 bra 	$L__BB3_4;
	add.s32 	%r24, %r3, 1;
	and.b32  	%r25, %r24, 3;
	neg.s32 	%r42, %r25;
$L__BB3_3:
	.pragma "nounroll";
	mul.wide.s32 	%rd7, %r44, 4;
	add.s64 	%rd8, %rd1, %rd7;
	add.s64 	%rd9, %rd2, %rd7;
	add.s64 	%rd10, %rd3, %rd7;
	ld.global.u32 	%r26, [%rd10];
	ld.global.u32 	%r27, [%rd9];
	rem.s32 	%r28, %r26, %r27;
	st.global.u32 	[%rd8], %r28;
	add.s32 	%r44, %r44, %r2;
	add.s32 	%r42, %r42, 1;
	setp.ne.s32 	%p4, %r42, 0;
	@%p4 bra 	$L__BB3_3;
$L__BB3_4:
	setp.lt.u32 	%p5, %r3, 3;
	@%p5 bra 	$L__BB3_7;
	mul.wide.s32 	%rd15, %r2, 4;
	shl.b32 	%r41, %r2, 2;
$L__BB3_6:
	mul.wide.s32 	%rd11, %r44, 4;
	add.s64 	%rd12, %rd3, %rd11;
	ld.global.u32 	%r29, [%rd12];
	add.s64 	%rd13, %rd2, %rd11;
	ld.global.u32 	%r30, [%rd13];
	rem.s32 	%r31, %r29, %r30;
	add.s64 	%rd14, %rd1, %rd11;
	st.global.u32 	[%rd14], %r31;
	add.s64 	%rd16, %rd12, %rd15;
	ld.global.u32 	%r32, [%rd16];
	add.s64 	%rd17, %rd13, %rd15;
	ld.global.u32 	%r33, [%rd17];
	rem.s32 	%r34, %r32, %r33;
	add.s64 	%rd18, %rd14, %rd15;
	st.global.u32 	[%rd18], %r34;
	add.s64 	%rd19, %rd16, %rd15;
	ld.global.u32 	%r35, [%rd19];
	add.s64 	%rd20, %rd17, %rd15;
	ld.global.u32 	%r36, [%rd20];
	rem.s32 	%r37, %r35, %r36;
	add.s64 	%rd21, %rd18, %rd15;
	st.global.u32 	[%rd21], %r37;
	add.s64 	%rd22, %rd19, %rd15;
	ld.global.u32 	%r38, [%rd22];
	add.s64 	%rd23, %rd20, %rd15;
	ld.global.u32 	%r39, [%rd23];
	rem.s32 	%r40, %r38, %r39;
	add.s64 	%rd24, %rd21, %rd15;
	st.global.u32 	[%rd24], %r40;
	add.s32 	%r44, %r41, %r44;
	setp.lt.s32 	%p6, %r44, %r12;
	@%p6 bra 	$L__BB3_6;
$L__BB3_7:
	ret;

}
	// .globl	_Z15branchingKernelPiS_S_i
.visible .entry _Z15branchingKernelPiS_S_i(
	.param .u64 .ptr .align 1 _Z15branchingKernelPiS_S_i_param_0,
	.param .u64 .ptr .align 1 _Z15branchingKernelPiS_S_i_param_1,
	.param .u64 .ptr .align 1 _Z15branchingKernelPiS_S_i_param_2,
	.param .u32 _Z15branchingKernelPiS_S_i_param_3
)
{
	.reg .pred 	%p<4>;
	.reg .b32 	%r<18>;
	.reg .b64 	%rd<15>;

	ld.param.u64 	%rd4, [_Z15branchingKernelPiS_S_i_param_0];
	ld.param.u64 	%rd5, [_Z15branchingKernelPiS_S_i_param_1];
	ld.param.u64 	%rd6, [_Z15branchingKernelPiS_S_i_param_2];
	ld.param.u32 	%r6, [_Z15branchingKernelPiS_S_i_param_3];
	cvta.to.global.u64 	%rd1, %rd4;
	cvta.to.global.u64 	%rd2, %rd6;
	cvta.to.global.u64 	%rd3, %rd5;
	mov.u32 	%r7, %tid.x;
	mov.u32 	%r8, %ctaid.x;
	mov.u32 	%r1, %ntid.x;
	mad.lo.s32 	%r17, %r8, %r1, %r7;
	setp.ge.s32 	%p1, %r17, %r6;
	@%p1 bra 	$L__BB4_6;
	mov.u32 	%r9, %nctaid.x;
	mul.lo.s32 	%r3, %r1, %r9;
$L__BB4_2:
	and.b32  	%r10, %r17, 1;
	setp.eq.b32 	%p2, %r10, 1;
	@%p2 bra 	$L__BB4_4;
	mul.wide.s32 	%rd11, %r17, 4;
	add.s64 	%rd12, %rd3, %rd11;
	ld.global.u32 	%r14, [%rd12];
	add.s64 	%rd13, %rd2, %rd11;
	ld.global.u32 	%r15, [%rd13];
	add.s32 	%r16, %r15, %r14;
	add.s64 	%rd14, %rd1, %rd11;
	st.global.u32 	[%rd14], %r16;
	bra.uni 	$L__BB4_5;
$L__BB4_4:
	mul.wide.s32 	%rd7, %r17, 4;
	add.s64 	%rd8, %rd3, %rd7;
	ld.global.u32 	%r11, [%rd8];
	add.s64 	%rd9, %rd2, %rd7;
	ld.global.u32 	%r12, [%rd9];
	mul.lo.s32 	%r13, %r12, %r11;
	add.s64 	%rd10, %rd1, %rd7;
	st.global.u32 	[%rd10], %r13;
$L__BB4_5:
	add.s32 	%r17, %r17, %r3;
	setp.lt.s32 	%p3, %r17, %r6;
	@%p3 bra 	$L__BB4_2;
$L__BB4_6:
	ret;

}


// ===== COMPILED SASS (sm_100) =====

	.target	sm_100

	.elftype	@"ET_EXEC"


//--------------------- .note.nv.tkinfo           --------------------------
	.section	.note.nv.tkinfo,"",@"SHT_NOTE"
	.sectionflags	@"SHF_NOTE_NV_TKINFO"
	.tkinfo
        /*0018*/ 	.word	0x00000002
        /*0030*/ 	.string	""
        /*0030*/ 	.string	"ptxas"
        /*0030*/ 	.string	"Cuda compilation tools, release 13.0, V13.0.88"
        /*0030*/ 	.string	"Build cuda_13.0.r13.0/compiler.36424714_0"
        /*0030*/ 	.string	"-arch sm_100 -m 64 "



//--------------------- .note.nv.cuinfo           --------------------------
	.section	.note.nv.cuinfo,"",@"SHT_NOTE"
	.sectionflags	@"SHF_NOTE_NV_CUINFO"
        /*0018*/ 	.short	0x0002
        /*001a*/ 	.short	0x0064
        /*001c*/ 	.short	0x0082
	.zero		2


//--------------------- .nv.info                  --------------------------
	.section	.nv.info,"",@"SHT_CUDA_INFO"
	.align	4


	//----- nvinfo : EIATTR_REGCOUNT
	.align		4
        /*0000*/ 	.byte	0x04, 0x2f
        /*0002*/ 	.short	(.L_1 - .L_0)
	.align		4
.L_0:
        /*0004*/ 	.word	index@(_Z3addPiS_S_i)
        /*0008*/ 	.word	0x0000001a


	//----- nvinfo : EIATTR_FRAME_SIZE
	.align		4
.L_1:
        /*000c*/ 	.byte	0x04, 0x11
        /*000e*/ 	.short	(.L_3 - .L_2)
	.align		4
.L_2:
        /*0010*/ 	.word	index@(_Z3addPiS_S_i)
        /*0014*/ 	.word	0x00000000


	//----- nvinfo : EIATTR_REGCOUNT
	.align		4
.L_3:
        /*0018*/ 	.byte	0x04, 0x2f
        /*001a*/ 	.short	(.L_5 - .L_4)
	.align		4
.L_4:
        /*001c*/ 	.word	index@(_Z8subtractPiS_S_i)
        /*0020*/ 	.word	0x0000001a


	//----- nvinfo : EIATTR_FRAME_SIZE
	.align		4
.L_5:
        /*0024*/ 	.byte	0x04, 0x11
        /*0026*/ 	.short	(.L_7 - .L_6)
	.align		4
.L_6:
        /*0028*/ 	.word	index@(_Z8subtractPiS_S_i)
        /*002c*/ 	.word	0x00000000


	//----- nvinfo : EIATTR_REGCOUNT
	.align		4
.L_7:
        /*0030*/ 	.byte	0x04, 0x2f
        /*0032*/ 	.short	(.L_9 - .L_8)
	.align		4
.L_8:
        /*0034*/ 	.word	index@(_Z8multiplyPiS_S_i)
        /*0038*/ 	.word	0x0000001a


	//----- nvinfo : EIATTR_FRAME_SIZE
	.align		4
.L_9:
        /*003c*/ 	.byte	0x04, 0x11
        /*003e*/ 	.short	(.L_11 - .L_10)
	.align		4
.L_10:
        /*0040*/ 	.word	index@(_Z8multiplyPiS_S_i)
        /*0044*/ 	.word	0x00000000


	//----- nvinfo : EIATTR_REGCOUNT
	.align		4
.L_11:
        /*0048*/ 	.byte	0x04, 0x2f
        /*004a*/ 	.short	(.L_13 - .L_12)
	.align		4
.L_12:
        /*004c*/ 	.word	index@(_Z3modPiS_S_i)
        /*0050*/ 	.word	0x0000001b


	//----- nvinfo : EIATTR_FRAME_SIZE
	.align		4
.L_13:
        /*0054*/ 	.byte	0x04, 0x11
        /*0056*/ 	.short	(.L_15 - .L_14)
	.align		4
.L_14:
        /*0058*/ 	.word	index@(_Z3modPiS_S_i)
        /*005c*/ 	.word	0x00000000


	//----- nvinfo : EIATTR_REGCOUNT
	.align		4
.L_15:
        /*0060*/ 	.byte	0x04, 0x2f
        /*0062*/ 	.short	(.L_17 - .L_16)
	.align		4
.L_16:
        /*0064*/ 	.word	index@(_Z15branchingKernelPiS_S_i)
        /*0068*/ 	.word	0x00000016


	//----- nvinfo : EIATTR_FRAME_SIZE
	.align		4
.L_17:
        /*006c*/ 	.byte	0x04, 0x11
        /*006e*/ 	.short	(.L_19 - .L_18)
	.align		4
.L_18:
        /*0070*/ 	.word	index@(_Z15branchingKernelPiS_S_i)
        /*0074*/ 	.word	0x00000000


	//----- nvinfo : EIATTR_MIN_STACK_SIZE
	.align		4
.L_19:
        /*0078*/ 	.byte	0x04, 0x12
        /*007a*/ 	.short	(.L_21 - .L_20)
	.align		4
.L_20:
        /*007c*/ 	.word	index@(_Z15branchingKernelPiS_S_i)
        /*0080*/ 	.word	0x00000000


	//----- nvinfo : EIATTR_MIN_STACK_SIZE
	.align		4
.L_21:
        /*0084*/ 	.byte	0x04, 0x12
        /*0086*/ 	.short	(.L_23 - .L_22)
	.align		4
.L_22:
        /*0088*/ 	.word	index@(_Z3modPiS_S_i)
        /*008c*/ 	.word	0x00000000


	//----- nvinfo : EIATTR_MIN_STACK_SIZE
	.align		4
.L_23:
        /*0090*/ 	.byte	0x04, 0x12
        /*0092*/ 	.short	(.L_25 - .L_24)
	.align		4
.L_24:
        /*0094*/ 	.word	index@(_Z8multiplyPiS_S_i)
        /*0098*/ 	.word	0x00000000


	//----- nvinfo : EIATTR_MIN_STACK_SIZE
	.align		4
.L_25:
        /*009c*/ 	.byte	0x04, 0x12
        /*009e*/ 	.short	(.L_27 - .L_26)
	.align		4
.L_26:
        /*00a0*/ 	.word	index@(_Z8subtractPiS_S_i)
        /*00a4*/ 	.word	0x00000000


	//----- nvinfo : EIATTR_MIN_STACK_SIZE
	.align		4
.L_27:
        /*00a8*/ 	.byte	0x04, 0x12
        /*00aa*/ 	.short	(.L_29 - .L_28)
	.align		4
.L_28:
        /*00ac*/ 	.word	index@(_Z3addPiS_S_i)
        /*00b0*/ 	.word	0x00000000
.L_29:


//--------------------- .nv.compat                --------------------------
	.section	.nv.compat,"",@"SHT_CUDA_COMPAT_INFO"
	.align	4
        /*0000*/ 	.byte	0x02, 0x09, 0x00, 0x00, 0x02, 0x02, 0x01, 0x00, 0x02, 0x05, 0x05, 0x00, 0x03, 0x07, 0x01, 0x01
        /*0010*/ 	.byte	0x02, 0x03, 0x00, 0x00, 0x02, 0x06, 0x01, 0x00, 0x04, 0x0b, 0x08, 0x00, 0x09, 0x00, 0x00, 0x00
        /*0020*/ 	.byte	0x00, 0x00, 0x00, 0x00


//--------------------- .nv.info._Z15branchingKernelPiS_S_i --------------------------
	.section	.nv.info._Z15branchingKernelPiS_S_i,"",@"SHT_CUDA_INFO"
	.sectionflags	@""
	.align	4


	//----- nvinfo : EIATTR_CUDA_API_VERSION
	.align		4
        /*0000*/ 	.byte	0x04, 0x37
        /*0002*/ 	.short	(.L_31 - .L_30)
.L_30:
        /*0004*/ 	.word	0x00000082


	//----- nvinfo : EIATTR_KPARAM_INFO
	.align		4
.L_31:
        /*0008*/ 	.byte	0x04, 0x17
        /*000a*/ 	.short	(.L_33 - .L_32)
.L_32:
        /*000c*/ 	.word	0x00000000
        /*0010*/ 	.short	0x0003
        /*0012*/ 	.short	0x0018
        /*0014*/ 	.byte	0x00, 0xf0, 0x11, 0x00


	//----- nvinfo : EIATTR_KPARAM_INFO
	.align		4
.L_33:
        /*0018*/ 	.byte	0x04, 0x17
        /*001a*/ 	.short	(.L_35 - .L_34)
.L_34:
        /*001c*/ 	.word	0x00000000
        /*0020*/ 	.short	0x0002
        /*0022*/ 	.short	0x0010
        /*0024*/ 	.byte	0x00, 0xf5, 0x21, 0x00


	//----- nvinfo : EIATTR_KPARAM_INFO
	.align		4
.L_35:
        /*0028*/ 	.byte	0x04, 0x17
        /*002a*/ 	.short	(.L_37 - .L_36)
.L_36:
        /*002c*/ 	.word	0x00000000
        /*0030*/ 	.short	0x0001
        /*0032*/ 	.short	0x0008
        /*0034*/ 	.byte	0x00, 0xf5, 0x21, 0x00


	//----- nvinfo : EIATTR_KPARAM_INFO
	.align		4
.L_37:
        /*0038*/ 	.byte	0x04, 0x17
        /*003a*/ 	.short	(.L_39 - .L_38)
.L_38:
        /*003c*/ 	.word	0x00000000
        /*0040*/ 	.short	0x0000
        /*0042*/ 	.short	0x0000
        /*0044*/ 	.byte	0x00, 0xf5, 0x21, 0x00


	//----- nvinfo : EIATTR_SPARSE_MMA_MASK
	.align		4
.L_39:
        /*0048*/ 	.byte	0x03, 0x50
        /*004a*/ 	.short	0x0000


	//----- nvinfo : EIATTR_MAXREG_COUNT
	.align		4
        /*004c*/ 	.byte	0x03, 0x1b
        /*004e*/ 	.short	0x00ff


	//----- nvinfo : EIATTR_MERCURY_ISA_VERSION
	.align		4
        /*0050*/ 	.byte	0x03, 0x5f
        /*0052*/ 	.short	0x0101


	//----- nvinfo : EIATTR_VRC_CTA_INIT_COUNT
	.align		4
        /*0054*/ 	.byte	0x02, 0x4a
	.zero		1
	.zero		1


	//----- nvinfo : EIATTR_EXIT_INSTR_OFFSETS
	.align		4
        /*0058*/ 	.byte	0x04, 0x1c
        /*005a*/ 	.short	(.L_41 - .L_40)


	//   ....[0]....
.L_40:
        /*005c*/ 	.word	0x00000070


	//   ....[1]....
        /*0060*/ 	.word	0x000001f0


	//----- nvinfo : EIATTR_CRS_STACK_SIZE
	.align		4
.L_41:
        /*0064*/ 	.byte	0x04, 0x1e
        /*0066*/ 	.short	(.L_43 - .L_42)
.L_42:
        /*0068*/ 	.word	0x00000000


	//----- nvinfo : EIATTR_CBANK_PARAM_SIZE
	.align		4
.L_43:
        /*006c*/ 	.byte	0x03, 0x19
        /*006e*/ 	.short	0x001c


	//----- nvinfo : EIATTR_PARAM_CBANK
	.align		4
        /*0070*/ 	.byte	0x04, 0x0a
        /*0072*/ 	.short	(.L_45 - .L_44)
	.align		4
.L_44:
        /*0074*/ 	.word	index@(.nv.constant0._Z15branchingKernelPiS_S_i)
        /*0078*/ 	.short	0x0380
        /*007a*/ 	.short	0x001c


	//----- nvinfo : EIATTR_SW_WAR
	.align		4
.L_45:
        /*007c*/ 	.byte	0x04, 0x36
        /*007e*/ 	.short	(.L_47 - .L_46)
.L_46:
        /*0080*/ 	.word	0x00000008
.L_47:


//--------------------- .nv.info._Z3modPiS_S_i    --------------------------
	.section	.nv.info._Z3modPiS_S_i,"",@"SHT_CUDA_INFO"
	.sectionflags	@""
	.align	4


	//----- nvinfo : EIATTR_CUDA_API_VERSION
	.align		4
        /*0000*/ 	.byte	0x04, 0x37
        /*0002*/ 	.short	(.L_49 - .L_48)
.L_48:
        /*0004*/ 	.word	0x00000082


	//----- nvinfo : EIATTR_KPARAM_INFO
	.align		4
.L_49:
        /*0008*/ 	.byte	0x04, 0x17
        /*000a*/ 	.short	(.L_51 - .L_50)
.L_50:
        /*000c*/ 	.word	0x00000000
        /*0010*/ 	.short	0x0003
        /*0012*/ 	.short	0x0018
        /*0014*/ 	.byte	0x00, 0xf0, 0x11, 0x00


	//----- nvinfo : EIATTR_KPARAM_INFO
	.align		4
.L_51:
        /*0018*/ 	.byte	0x04, 0x17
        /*001a*/ 	.short	(.L_53 - .L_52)
.L_52:
        /*001c*/ 	.word	0x00000000
        /*0020*/ 	.short	0x0002
        /*0022*/ 	.short	0x0010
        /*0024*/ 	.byte	0x00, 0xf5, 0x21, 0x00


	//----- nvinfo : EIATTR_KPARAM_INFO
	.align		4
.L_53:
        /*0028*/ 	.byte	0x04, 0x17
        /*002a*/ 	.short	(.L_55 - .L_54)
.L_54:
        /*002c*/ 	.word	0x00000000
        /*0030*/ 	.short	0x0001
        /*0032*/ 	.short	0x0008
        /*0034*/ 	.byte	0x00, 0xf5, 0x21, 0x00


	//----- nvinfo : EIATTR_KPARAM_INFO
	.align		4
.L_55:
        /*0038*/ 	.byte	0x04, 0x17
        /*003a*/ 	.short	(.L_57 - .L_56)
.L_56:
        /*003c*/ 	.word	0x00000000
        /*0040*/ 	.short	0x0000
        /*0042*/ 	.short	0x0000
        /*0044*/ 	.byte	0x00, 0xf5, 0x21, 0x00


	//----- nvinfo : EIATTR_SPARSE_MMA_MASK
	.align		4
.L_57:
        /*0048*/ 	.byte	0x03, 0x50
        /*004a*/ 	.short	0x0000


	//----- nvinfo : EIATTR_MAXREG_COUNT
	.align		4
        /*004c*/ 	.byte	0x03, 0x1b
        /*004e*/ 	.short	0x00ff


	//----- nvinfo : EIATTR_MERCURY_ISA_VERSION
	.align		4
        /*0050*/ 	.byte	0x03, 0x5f
        /*0052*/ 	.short	0x0101


	//----- nvinfo : EIATTR_VRC_CTA_INIT_COUNT
	.align		4
        /*0054*/ 	.byte	0x02, 0x4a
	.zero		1
	.zero		1


	//----- nvinfo : EIATTR_EXIT_INSTR_OFFSETS
	.align		4
        /*0058*/ 	.byte	0x04, 0x1c
        /*005a*/ 	.short	(.L_59 - .L_58)


	//   ....[0]....
.L_58:
        /*005c*/ 	.word	0x00000090


	//   ....[1]....
        /*0060*/ 	.word	0x00000550


	//   ....[2]....
        /*0064*/ 	.word	0x00000cd0


	//----- nvinfo : EIATTR_CRS_STACK_SIZE
	.align		4
.L_59:
        /*0068*/ 	.byte	0x04, 0x1e
        /*006a*/ 	.short	(.L_61 - .L_60)
.L_60:
        /*006c*/ 	.word	0x00000000


	//----- nvinfo : EIATTR_CBANK_PARAM_SIZE
	.align		4
.L_61:
        /*0070*/ 	.byte	0x03, 0x19
        /*0072*/ 	.short	0x001c


	//----- nvinfo : EIATTR_PARAM_CBANK
	.align		4
        /*0074*/ 	.byte	0x04, 0x0a
        /*0076*/ 	.short	(.L_63 - .L_62)
	.align		4
.L_62:
        /*0078*/ 	.word	index@(.nv.constant0._Z3modPiS_S_i)
        /*007c*/ 	.short	0x0380
        /*007e*/ 	.short	0x001c


	//----- nvinfo : EIATTR_SW_WAR
	.align		4
.L_63:
        /*0080*/ 	.byte	0x04, 0x36
        /*0082*/ 	.short	(.L_65 - .L_64)
.L_64:
        /*0084*/ 	.word	0x00000008
.L_65:


//--------------------- .nv.info._Z8multiplyPiS_S_i --------------------------
	.section	.nv.info._Z8multiplyPiS_S_i,"",@"SHT_CUDA_INFO"
	.sectionflags	@""
	.align	4


	//----- nvinfo : EIATTR_CUDA_API_VERSION
	.align		4
        /*0000*/ 	.byte	0x04, 0x37
        /*0002*/ 	.short	(.L_67 - .L_66)
.L_66:
        /*0004*/ 	.word	0x00000082


	//----- nvinfo : EIATTR_KPARAM_INFO
	.align		4
.L_67:
        /*0008*/ 	.byte	0x04, 0x17
        /*000a*/ 	.short	(.L_69 - .L_68)
.L_68:
        /*000c*/ 	.word	0x00000000
        /*0010*/ 	.short	0x0003
        /*0012*/ 	.short	0x0018
        /*0014*/ 	.byte	0x00, 0xf0, 0x11, 0x00


	//----- nvinfo : EIATTR_KPARAM_INFO
	.align		4
.L_69:
        /*0018*/ 	.byte	0x04, 0x17
        /*001a*/ 	.short	(.L_71 - .L_70)
.L_70:
        /*001c*/ 	.word	0x00000000
        /*0020*/ 	.short	0x0002
        /*0022*/ 	.short	0x0010
        /*0024*/ 	.byte	0x00, 0xf5, 0x21, 0x00


	//----- nvinfo : EIATTR_KPARAM_INFO
	.align		4
.L_71:
        /*0028*/ 	.byte	0x04, 0x17
        /*002a*/ 	.short	(.L_73 - .L_72)
.L_72:
        /*002c*/ 	.word	0x00000000
        /*0030*/ 	.short	0x0001
        /*0032*/ 	.short	0x0008
        /*0034*/ 	.byte	0x00, 0xf5, 0x21, 0x00


	//----- nvinfo : EIATTR_KPARAM_INFO
	.align		4
.L_73:
        /*0038*/ 	.byte	0x04, 0x17
        /*003a*/ 	.short	(.L_75 - .L_74)
.L_74:
        /*003c*/ 	.word	0x00000000
        /*0040*/ 	.short	0x0000
        /*0042*/ 	.short	0x0000
        /*0044*/ 	.byte	0x00, 0xf5, 0x21, 0x00


	//----- nvinfo : EIATTR_SPARSE_MMA_MASK
	.align		4
.L_75:
        /*0048*/ 	.byte	0x03, 0x50
        /*004a*/ 	.short	0x0000


	//----- nvinfo : EIATTR_MAXREG_COUNT
	.align		4
        /*004c*/ 	.byte	0x03, 0x1b
        /*004e*/ 	.short	0x00ff


	//----- nvinfo : EIATTR_MERCURY_ISA_VERSION
	.align		4
        /*0050*/ 	.byte	0x03, 0x5f
        /*0052*/ 	.short	0x0101


	//----- nvinfo : EIATTR_VRC_CTA_INIT_COUNT
	.align		4
        /*0054*/ 	.byte	0x02, 0x4a
	.zero		1
	.zero		1


	//----- nvinfo : EIATTR_EXIT_INSTR_OFFSETS
	.align		4
        /*0058*/ 	.byte	0x04, 0x1c
        /*005a*/ 	.short	(.L_77 - .L_76)


	//   ....[0]....
.L_76:
        /*005c*/ 	.word	0x00000090


	//   ....[1]....
        /*0060*/ 	.word	0x000003a0


	//   ....[2]....
        /*0064*/ 	.word	0x000005d0


	//----- nvinfo : EIATTR_CRS_STACK_SIZE
	.align		4
.L_77:
        /*0068*/ 	.byte	0x04, 0x1e
        /*006a*/ 	.short	(.L_79 - .L_78)
.L_78:
        /*006c*/ 	.word	0x00000000


	//----- nvinfo : EIATTR_CBANK_PARAM_SIZE
	.align		4
.L_79:
        /*0070*/ 	.byte	0x03, 0x19
        /*0072*/ 	.short	0x001c


	//----- nvinfo : EIATTR_PARAM_CBANK
	.align		4
        /*0074*/ 	.byte	0x04, 0x0a
        /*0076*/ 	.short	(.L_81 - .L_80)
	.align		4
.L_80:
        /*0078*/ 	.word	index@(.nv.constant0._Z8multiplyPiS_S_i)
        /*007c*/ 	.short	0x0380
        /*007e*/ 	.short	0x001c


	//----- nvinfo : EIATTR_SW_WAR
	.align		4
.L_81:
        /*0080*/ 	.byte	0x04, 0x36
        /*0082*/ 	.short	(.L_83 - .L_82)
.L_82:
        /*0084*/ 	.word	0x00000008
.L_83:


//--------------------- .nv.info._Z8subtractPiS_S_i --------------------------
	.section	.nv.info._Z8subtractPiS_S_i,"",@"SHT_CUDA_INFO"
	.sectionflags	@""
	.align	4


	//----- nvinfo : EIATTR_CUDA_API_VERSION
	.align		4
        /*0000*/ 	.byte	0x04, 0x37
        /*0002*/ 	.short	(.L_85 - .L_84)
.L_84:
        /*0004*/ 	.word	0x00000082


	//----- nvinfo : EIATTR_KPARAM_INFO
	.align		4
.L_85:
        /*0008*/ 	.byte	0x04, 0x17
        /*000a*/ 	.short	(.L_87 - .L_86)
.L_86:
        /*000c*/ 	.word	0x00000000
        /*0010*/ 	.short	0x0003
        /*0012*/ 	.short	0x0018
        /*0014*/ 	.byte	0x00, 0xf0, 0x11, 0x00


	//----- nvinfo : EIATTR_KPARAM_INFO
	.align		4
.L_87:
        /*0018*/ 	.byte	0x04, 0x17
        /*001a*/ 	.short	(.L_89 - .L_88)
.L_88:
        /*001c*/ 	.word	0x00000000
        /*0020*/ 	.short	0x0002
        /*0022*/ 	.short	0x0010
        /*0024*/ 	.byte	0x00, 0xf5, 0x21, 0x00


	//----- nvinfo : EIATTR_KPARAM_INFO
	.align		4
.L_89:
        /*0028*/ 	.byte	0x04, 0x17
        /*002a*/ 	.short	(.L_91 - .L_90)
.L_90:
        /*002c*/ 	.word	0x00000000
        /*0030*/ 	.short	0x0001
        /*0032*/ 	.short	0x0008
        /*0034*/ 	.byte	0x00, 0xf5, 0x21, 0x00


	//----- nvinfo : EIATTR_KPARAM_INFO
	.align		4
.L_91:
        /*0038*/ 	.byte	0x04, 0x17
        /*003a*/ 	.short	(.L_93 - .L_92)
.L_92:
        /*003c*/ 	.word	0x00000000
        /*0040*/ 	.short	0x0000
        /*0042*/ 	.short	0x0000
        /*0044*/ 	.byte	0x00, 0xf5, 0x21, 0x00


	//----- nvinfo : EIATTR_SPARSE_MMA_MASK
	.align		4
.L_93:
        /*0048*/ 	.byte	0x03, 0x50
        /*004a*/ 	.short	0x0000


	//----- nvinfo : EIATTR_MAXREG_COUNT
	.align		4
        /*004c*/ 	.byte	0x03, 0x1b
        /*004e*/ 	.short	0x00ff


	//----- nvinfo : EIATTR_MERCURY_ISA_VERSION
	.align		4
        /*0050*/ 	.byte	0x03, 0x5f
        /*0052*/ 	.short	0x0101


	//----- nvinfo : EIATTR_VRC_CTA_INIT_COUNT
	.align		4
        /*0054*/ 	.byte	0x02, 0x4a
	.zero		1
	.zero		1


	//----- nvinfo : EIATTR_EXIT_INSTR_OFFSETS
	.align		4
        /*0058*/ 	.byte	0x04, 0x1c
        /*005a*/ 	.short	(.L_95 - .L_94)


	//   ....[0]....
.L_94:
        /*005c*/ 	.word	0x00000090


	//   ....[1]....
        /*0060*/ 	.word	0x000003a0


	//   ....[2]....
        /*0064*/ 	.word	0x000005d0


	//----- nvinfo : EIATTR_CRS_STACK_SIZE
	.align		4
.L_95:
        /*0068*/ 	.byte	0x04, 0x1e
        /*006a*/ 	.short	(.L_97 - .L_96)
.L_96:
        /*006c*/ 	.word	0x00000000


	//----- nvinfo : EIATTR_CBANK_PARAM_SIZE
	.align		4
.L_97:
        /*0070*/ 	.byte	0x03, 0x19
        /*0072*/ 	.short	0x001c


	//----- nvinfo : EIATTR_PARAM_CBANK
	.align		4
        /*0074*/ 	.byte	0x04, 0x0a
        /*0076*/ 	.short	(.L_99 - .L_98)
	.align		4
.L_98:
        /*0078*/ 	.word	index@(.nv.constant0._Z8subtractPiS_S_i)
        /*007c*/ 	.short	0x0380
        /*007e*/ 	.short	0x001c


	//----- nvinfo : EIATTR_SW_WAR
	.align		4
.L_99:
        /*0080*/ 	.byte	0x04, 0x36
        /*0082*/ 	.short	(.L_101 - .L_100)
.L_100:
        /*0084*/ 	.word	0x00000008
.L_101:


//--------------------- .nv.info._Z3addPiS_S_i    --------------------------
	.section	.nv.info._Z3addPiS_S_i,"",@"SHT_CUDA_INFO"
	.sectionflags	@""
	.align	4


	//----- nvinfo : EIATTR_CUDA_API_VERSION
	.align		4
        /*0000*/ 	.byte	0x04, 0x37
        /*0002*/ 	.short	(.L_103 - .L_102)
.L_102:
        /*0004*/ 	.word	0x00000082


	//----- nvinfo : EIATTR_KPARAM_INFO
	.align		4
.L_103:
        /*0008*/ 	.byte	0x04, 0x17
        /*000a*/ 	.short	(.L_105 - .L_104)
.L_104:
        /*000c*/ 	.word	0x00000000
        /*0010*/ 	.short	0x0003
        /*0012*/ 	.short	0x0018
        /*0014*/ 	.byte	0x00, 0xf0, 0x11, 0x00


	//----- nvinfo : EIATTR_KPARAM_INFO
	.align		4
.L_105:
        /*0018*/ 	.byte	0x04, 0x17
        /*001a*/ 	.short	(.L_107 - .L_106)
.L_106:
        /*001c*/ 	.word	0x00000000
        /*0020*/ 	.short	0x0002
        /*0022*/ 	.short	0x0010
        /*0024*/ 	.byte	0x00, 0xf5, 0x21, 0x00


	//----- nvinfo : EIATTR_KPARAM_INFO
	.align		4
.L_107:
        /*0028*/ 	.byte	0x04, 0x17
        /*002a*/ 	.short	(.L_109 - .L_108)
.L_108:
        /*002c*/ 	.word	0x00000000
        /*0030*/ 	.short	0x0001
        /*0032*/ 	.short	0x0008
        /*0034*/ 	.byte	0x00, 0xf5, 0x21, 0x00


	//----- nvinfo : EIATTR_KPARAM_INFO
	.align		4
.L_109:
        /*0038*/ 	.byte	0x04, 0x17
        /*003a*/ 	.short	(.L_111 - .L_110)
.L_110:
        /*003c*/ 	.word	0x00000000
        /*0040*/ 	.short	0x0000
        /*0042*/ 	.short	0x0000
        /*0044*/ 	.byte	0x00, 0xf5, 0x21, 0x00


	//----- nvinfo : EIATTR_SPARSE_MMA_MASK
	.align		4
.L_111:
        /*0048*/ 	.byte	0x03, 0x50
        /*004a*/ 	.short	0x0000


	//----- nvinfo : EIATTR_MAXREG_COUNT
	.align		4
        /*004c*/ 	.byte	0x03, 0x1b
        /*004e*/ 	.short	0x00ff


	//----- nvinfo : EIATTR_MERCURY_ISA_VERSION
	.align		4
        /*0050*/ 	.byte	0x03, 0x5f
        /*0052*/ 	.short	0x0101


	//----- nvinfo : EIATTR_VRC_CTA_INIT_COUNT
	.align		4
        /*0054*/ 	.byte	0x02, 0x4a
	.zero		1
	.zero		1


	//----- nvinfo : EIATTR_EXIT_INSTR_OFFSETS
	.align		4
        /*0058*/ 	.byte	0x04, 0x1c
        /*005a*/ 	.short	(.L_113 - .L_112)


	//   ....[0]....
.L_112:
        /*005c*/ 	.word	0x00000090


	//   ....[1]....
        /*0060*/ 	.word	0x000003a0


	//   ....[2]....
        /*0064*/ 	.word	0x000005d0


	//----- nvinfo : EIATTR_CRS_STACK_SIZE
	.align		4
.L_113:
        /*0068*/ 	.byte	0x04, 0x1e
        /*006a*/ 	.short	(.L_115 - .L_114)
.L_114:
        /*006c*/ 	.word	0x00000000


	//----- nvinfo : EIATTR_CBANK_PARAM_SIZE
	.align		4
.L_115:
        /*0070*/ 	.byte	0x03, 0x19
        /*0072*/ 	.short	0x001c


	//----- nvinfo : EIATTR_PARAM_CBANK
	.align		4
        /*0074*/ 	.byte	0x04, 0x0a
        /*0076*/ 	.short	(.L_117 - .L_116)
	.align		4
.L_116:
        /*0078*/ 	.word	index@(.nv.constant0._Z3addPiS_S_i)
        /*007c*/ 	.short	0x0380
        /*007e*/ 	.short	0x001c


	//----- nvinfo : EIATTR_SW_WAR
	.align		4
.L_117:
        /*0080*/ 	.byte	0x04, 0x36
        /*0082*/ 	.short	(.L_119 - .L_118)
.L_118:
        /*0084*/ 	.word	0x00000008
.L_119:


//--------------------- .nv.callgraph             --------------------------
	.section	.nv.callgraph,"",@"SHT_CUDA_CALLGRAPH"
	.align	4
	.sectionentsize	8
	.align		4
        /*0000*/ 	.word	0x00000000
	.align		4
        /*0004*/ 	.word	0xffffffff
	.align		4
        /*0008*/ 	.word	0x00000000
	.align		4
        /*000c*/ 	.word	0xfffffffe
	.align		4
        /*0010*/ 	.word	0x00000000
	.align		4
        /*0014*/ 	.word	0xfffffffd
	.align		4
        /*0018*/ 	.word	0x00000000
	.align		4
        /*001c*/ 	.word	0xfffffffc


//--------------------- .text._Z15branchingKernelPiS_S_i --------------------------
	.section	.text._Z15branchingKernelPiS_S_i,"ax",@progbits
	.align	128
        .global         _Z15branchingKernelPiS_S_i
        .type           _Z15branchingKernelPiS_S_i,@function
        .size           _Z15branchingKernelPiS_S_i,(.L_x_22 - _Z15branchingKernelPiS_S_i)
        .other          _Z15branchingKernelPiS_S_i,@"STO_CUDA_ENTRY STV_DEFAULT"
_Z15branchingKernelPiS_S_i:
.text._Z15branchingKernelPiS_S_i:
[----:B------:R-:W-:Y:S01]  /*0000*/  LDC R1, c[0x0][0x37c] ;  /* 0x0000df00ff017b82 */ /* 0x000fe20000000800 */
[----:B------:R-:W0:Y:S07]  /*0010*/  S2R R0, SR_TID.X ;  /* 0x0000000000007919 */ /* 0x000e2e0000002100 */
[----:B------:R-:W0:Y:S01]  /*0020*/  S2UR UR4, SR_CTAID.X ;  /* 0x00000000000479c3 */ /* 0x000e220000002500 */
[----:B------:R-:W1:Y:S07]  /*0030*/  LDCU UR5, c[0x0][0x398] ;  /* 0x00007300ff0577ac */ /* 0x000e6e0008000800 */
[----:B------:R-:W0:Y:S02]  /*0040*/  LDC R15, c[0x0][0x360] ;  /* 0x0000d800ff0f7b82 */ /* 0x000e240000000800 */
[----:B0-----:R-:W-:-:S05]  /*0050*/  IMAD R0, R15, UR4, R0 ;  /* 0x000000040f007c24 */ /* 0x001fca000f8e0200 */
[----:B-1----:R-:W-:-:S13]  /*0060*/  ISETP.GE.AND P0, PT, R0, UR5, PT ;  /* 0x0000000500007c0c */ /* 0x002fda000bf06270 */
[----:B------:R-:W-:Y:S05]  /*0070*/  @P0 EXIT ;  /* 0x000000000000094d */ /* 0x000fea0003800000 */
[----:B------:R-:W0:Y:S01]  /*0080*/  LDC.64 R2, c[0x0][0x380] ;  /* 0x0000e000ff027b82 */ /* 0x000e220000000a00 */
[----:B------:R-:W1:Y:S01]  /*0090*/  LDCU UR4, c[0x0][0x370] ;  /* 0x00006e00ff0477ac */ /* 0x000e620008000800 */
[----:B------:R-:W2:Y:S06]  /*00a0*/  LDCU.64 UR6, c[0x0][0x358] ;  /* 0x00006b00ff0677ac */ /* 0x000eac0008000a00 */
[----:B------:R-:W3:Y:S01]  /*00b0*/  LDC.64 R4, c[0x0][0x388] ;  /* 0x0000e200ff047b82 */ /* 0x000ee20000000a00 */
[----:B------:R-:W4:Y:S07]  /*00c0*/  LDCU UR5, c[0x0][0x398] ;  /* 0x00007300ff0577ac */ /* 0x000f2e0008000800 */
[----:B------:R-:W0:Y:S01]  /*00d0*/  LDC.64 R6, c[0x0][0x390] ;  /* 0x0000e400ff067b82 */ /* 0x000e220000000a00 */
[----:B-1----:R-:W-:-:S07]  /*00e0*/  IMAD R15, R15, UR4, RZ ;  /* 0x000000040f0f7c24 */ /* 0x002fce000f8e02ff */
.L_x_0:
[C---:B------:R-:W-:Y:S01]  /*00f0*/  LOP3.LUT R8, R0.reuse, 0x1, RZ, 0xc0, !PT ;  /* 0x0000000100087812 */ /* 0x040fe200078ec0ff */
[----:B0-----:R-:W-:-:S03]  /*0100*/  IMAD.WIDE R10, R0, 0x4, R6 ;  /* 0x00000004000a7825 */ /* 0x001fc600078e0206 */
[----:B------:R-:W-:Y:S01]  /*0110*/  ISETP.NE.U32.AND P0, PT, R8, 0x1, PT ;  /* 0x000000010800780c */ /* 0x000fe20003f05070 */
[----:B---3--:R-:W-:-:S12]  /*0120*/  IMAD.WIDE R8, R0, 0x4, R4 ;  /* 0x0000000400087825 */ /* 0x008fd800078e0204 */
[----:B--2---:R-:W2:Y:S04]  /*0130*/  @P0 LDG.E R14, desc[UR6][R8.64] ;  /* 0x00000006080e0981 */ /* 0x004ea8000c1e1900 */
[----:B------:R-:W2:Y:S01]  /*0140*/  @P0 LDG.E R17, desc[UR6][R10.64] ;  /* 0x000000060a110981 */ /* 0x000ea2000c1e1900 */
[----:B------:R-:W-:Y:S01]  /*0150*/  IMAD.WIDE R12, R0, 0x4, R2 ;  /* 0x00000004000c7825 */ /* 0x000fe200078e0202 */
[----:B--2---:R-:W-:-:S05]  /*0160*/  @P0 IADD3 R17, PT, PT, R14, R17, RZ ;  /* 0x000000110e110210 */ /* 0x004fca0007ffe0ff */
[----:B------:R1:W-:Y:S04]  /*0170*/  @P0 STG.E desc[UR6][R12.64], R17 ;  /* 0x000000110c000986 */ /* 0x0003e8000c101906 */
[----:B------:R-:W2:Y:S04]  /*0180*/  @!P0 LDG.E R14, desc[UR6][R8.64] ;  /* 0x00000006080e8981 */ /* 0x000ea8000c1e1900 */
[----:B------:R-:W2:Y:S01]  /*0190*/  @!P0 LDG.E R19, desc[UR6][R10.64] ;  /* 0x000000060a138981 */ /* 0x000ea2000c1e1900 */
[----:B------:R-:W-:Y:S01]  /*01a0*/  IADD3 R0, PT, PT, R15, R0, RZ ;  /* 0x000000000f007210 */ /* 0x000fe20007ffe0ff */
[----:B--2---:R-:W-:-:S05]  /*01b0*/  @!P0 IMAD R19, R14, R19, RZ ;  /* 0x000000130e138224 */ /* 0x004fca00078e02ff */
[----:B------:R1:W-:Y:S01]  /*01c0*/  @!P0 STG.E desc[UR6][R12.64], R19 ;  /* 0x000000130c008986 */ /* 0x0003e2000c101906 */
[----:B----4-:R-:W-:-:S13]  /*01d0*/  ISETP.GE.AND P0, PT, R0, UR5, PT ;  /* 0x0000000500007c0c */ /* 0x010fda000bf06270 */
[----:B-1----:R-:W-:Y:S05]  /*01e0*/  @!P0 BRA `(.L_x_0) ;  /* 0xfffffffc00c08947 */ /* 0x002fea000383ffff */
[----:B------:R-:W-:Y:S05]  /*01f0*/  EXIT ;  /* 0x000000000000794d */ /* 0x000fea0003800000 */
.L_x_1:
[----:B------:R-:W-:-:S00]  /*0200*/  BRA `(.L_x_1) ;  /* 0xfffffffc00fc7947 */ /* 0x000fc0000383ffff */
[----:B------:R-:W-:-:S00]  /*0210*/  NOP ;  /* 0x0000000000007918 */ /* 0x000fc00000000000 */
        /* <DEDUP_REMOVED lines=14> */
.L_x_22:


//--------------------- .text._Z3modPiS_S_i       --------------------------
	.section	.text._Z3modPiS_S_i,"ax",@progbits
	.align	128
        .global         _Z3modPiS_S_i
        .type           _Z3modPiS_S_i,@function
        .size           _Z3modPiS_S_i,(.L_x_23 - _Z3modPiS_S_i)
        .other          _Z3modPiS_S_i,@"STO_CUDA_ENTRY STV_DEFAULT"
_Z3modPiS_S_i:
.text._Z3modPiS_S_i:
[----:B------:R-:W-:Y:S01]  /*0000*/  LDC R1, c[0x0][0x37c] ;  /* 0x0000df00ff017b82 */ /* 0x000fe20000000800 */
[----:B------:R-:W0:Y:S07]  /*0010*/  S2R R5, SR_TID.X ;  /* 0x0000000000057919 */ /* 0x000e2e0000002100 */
[----:B------:R-:W0:Y:S01]  /*0020*/  S2UR UR4, SR_CTAID.X ;  /* 0x00000000000479c3 */ /* 0x000e220000002500 */
[----:B------:R-:W1:Y:S07]  /*0030*/  LDCU UR6, c[0x0][0x398] ;  /* 0x00007300ff0677ac */ /* 0x000e6e0008000800 */
[----:B------:R-:W0:Y:S01]  /*0040*/  LDC R0, c[0x0][0x360] ;  /* 0x0000d800ff007b82 */ /* 0x000e220000000800 */
[----:B------:R-:W2:Y:S01]  /*0050*/  LDCU UR5, c[0x0][0x370] ;  /* 0x00006e00ff0577ac */ /* 0x000ea20008000800 */
[----:B0-----:R-:W-:-:S02]  /*0060*/  IMAD R5, R0, UR4, R5 ;  /* 0x0000000400057c24 */ /* 0x001fc4000f8e0205 */
[----:B--2---:R-:W-:-:S03]  /*0070*/  IMAD R0, R0, UR5, RZ ;  /* 0x0000000500007c24 */ /* 0x004fc6000f8e02ff */
[----:B-1----:R-:W-:-:S13]  /*0080*/  ISETP.GE.AND P0, PT, R5, UR6, PT ;  /* 0x0000000605007c0c */ /* 0x002fda000bf06270 */
[----:B------:R-:W-:Y:S05]  /*0090*/  @P0 EXIT ;  /* 0x000000000000094d */ /* 0x000fea0003800000 */
[----:B------:R-:W0:Y:S01]  /*00a0*/  I2F.U32.RP R8, R0 ;  /* 0x0000000000087306 */ /* 0x000e220000209000 */
[C---:B------:R-:W-:Y:S01]  /*00b0*/  IADD3 R4, PT, PT, R0.reuse, R5, RZ ;  /* 0x0000000500047210 */ /* 0x040fe20007ffe0ff */
[----:B------:R-:W-:Y:S01]  /*00c0*/  IMAD.MOV R9, RZ, RZ, -R0 ;  /* 0x000000ffff097224 */ /* 0x000fe200078e0a00 */
[----:B------:R-:W-:Y:S01]  /*00d0*/  ISETP.NE.U32.AND P2, PT, R0, RZ, PT ;  /* 0x000000ff0000720c */ /* 0x000fe20003f45070 */
[----:B------:R-:W1:Y:S01]  /*00e0*/  LDCU.64 UR4, c[0x0][0x358] ;  /* 0x00006b00ff0477ac */ /* 0x000e620008000a00 */
[C---:B------:R-:W-:Y:S01]  /*00f0*/  ISETP.GE.AND P0, PT, R4.reuse, UR6, PT ;  /* 0x0000000604007c0c */ /* 0x040fe2000bf06270 */
[----:B------:R-:W-:Y:S01]  /*0100*/  BSSY.RECONVERGENT B0, `(.L_x_2) ;  /* 0x0000040000007945 */ /* 0x000fe20003800200 */
[----:B------:R-:W-:Y:S02]  /*0110*/  VIMNMX R7, PT, PT, R4, UR6, !PT ;  /* 0x0000000604077c48 */ /* 0x000fe4000ffe0100 */
[----:B------:R-:W-:-:S04]  /*0120*/  SEL R6, RZ, 0x1, P0 ;  /* 0x00000001ff067807 */ /* 0x000fc80000000000 */
[----:B------:R-:W-:Y:S01]  /*0130*/  IADD3 R7, PT, PT, R7, -R4, -R6 ;  /* 0x8000000407077210 */ /* 0x000fe20007ffe806 */
[----:B0-----:R-:W0:Y:S02]  /*0140*/  MUFU.RCP R8, R8 ;  /* 0x0000000800087308 */ /* 0x001e240000001000 */
[----:B0-----:R-:W-:-:S06]  /*0150*/  VIADD R2, R8, 0xffffffe ;  /* 0x0ffffffe08027836 */ /* 0x001fcc0000000000 */
[----:B------:R0:W2:Y:S02]  /*0160*/  F2I.FTZ.U32.TRUNC.NTZ R3, R2 ;  /* 0x0000000200037305 */ /* 0x0000a4000021f000 */
[----:B0-----:R-:W-:Y:S02]  /*0170*/  IMAD.MOV.U32 R2, RZ, RZ, RZ ;  /* 0x000000ffff027224 */ /* 0x001fe400078e00ff */
[----:B--2---:R-:W-:-:S04]  /*0180*/  IMAD R9, R9, R3, RZ ;  /* 0x0000000309097224 */ /* 0x004fc800078e02ff */
[----:B------:R-:W-:-:S06]  /*0190*/  IMAD.HI.U32 R8, R3, R9, R2 ;  /* 0x0000000903087227 */ /* 0x000fcc00078e0002 */
[----:B------:R-:W-:-:S04]  /*01a0*/  IMAD.HI.U32 R9, R8, R7, RZ ;  /* 0x0000000708097227 */ /* 0x000fc800078e00ff */
[----:B------:R-:W-:-:S04]  /*01b0*/  IMAD.MOV R2, RZ, RZ, -R9 ;  /* 0x000000ffff027224 */ /* 0x000fc800078e0a09 */
[----:B------:R-:W-:Y:S02]  /*01c0*/  IMAD R7, R0, R2, R7 ;  /* 0x0000000200077224 */ /* 0x000fe400078e0207 */
[----:B------:R-:W0:Y:S03]  /*01d0*/  LDC.64 R2, c[0x0][0x390] ;  /* 0x0000e400ff027b82 */ /* 0x000e260000000a00 */
[----:B------:R-:W-:-:S13]  /*01e0*/  ISETP.GE.U32.AND P0, PT, R7, R0, PT ;  /* 0x000000000700720c */ /* 0x000fda0003f06070 */
[----:B------:R-:W-:Y:S01]  /*01f0*/  @P0 IADD3 R7, PT, PT, -R0, R7, RZ ;  /* 0x0000000700070210 */ /* 0x000fe20007ffe1ff */
[----:B------:R-:W-:-:S03]  /*0200*/  @P0 VIADD R9, R9, 0x1 ;  /* 0x0000000109090836 */ /* 0x000fc60000000000 */
[----:B------:R-:W-:-:S13]  /*0210*/  ISETP.GE.U32.AND P1, PT, R7, R0, PT ;  /* 0x000000000700720c */ /* 0x000fda0003f26070 */
[----:B------:R-:W-:Y:S01]  /*0220*/  @P1 VIADD R9, R9, 0x1 ;  /* 0x0000000109091836 */ /* 0x000fe20000000000 */
[----:B------:R-:W-:-:S04]  /*0230*/  @!P2 LOP3.LUT R9, RZ, R0, RZ, 0x33, !PT ;  /* 0x00000000ff09a212 */ /* 0x000fc800078e33ff */
[----:B------:R-:W-:-:S04]  /*0240*/  IADD3 R4, PT, PT, R6, R9, RZ ;  /* 0x0000000906047210 */ /* 0x000fc80007ffe0ff */
[----:B------:R-:W-:-:S04]  /*0250*/  LOP3.LUT R6, R4, 0x3, RZ, 0xc0, !PT ;  /* 0x0000000304067812 */ /* 0x000fc800078ec0ff */
[----:B------:R-:W-:-:S13]  /*0260*/  ISETP.NE.AND P0, PT, R6, 0x3, PT ;  /* 0x000000030600780c */ /* 0x000fda0003f05270 */
[----:B01----:R-:W-:Y:S05]  /*0270*/  @!P0 BRA `(.L_x_3) ;  /* 0x0000000000a08947 */ /* 0x003fea0003800000 */
[----:B------:R-:W0:Y:S01]  /*0280*/  LDC.64 R6, c[0x0][0x390] ;  /* 0x0000e400ff067b82 */ /* 0x000e220000000a00 */
[----:B------:R-:W-:-:S05]  /*0290*/  VIADD R12, R4, 0x1 ;  /* 0x00000001040c7836 */ /* 0x000fca0000000000 */
[----:B------:R-:W-:Y:S02]  /*02a0*/  LOP3.LUT R12, R12, 0x3, RZ, 0xc0, !PT ;  /* 0x000000030c0c7812 */ /* 0x000fe400078ec0ff */
[----:B------:R-:W1:Y:S03]  /*02b0*/  LDC.64 R8, c[0x0][0x380] ;  /* 0x0000e000ff087b82 */ /* 0x000e660000000a00 */
[----:B------:R-:W-:-:S05]  /*02c0*/  IMAD.MOV R12, RZ, RZ, -R12 ;  /* 0x000000ffff0c7224 */ /* 0x000fca00078e0a0c */
[----:B------:R-:W2:Y:S02]  /*02d0*/  LDC.64 R10, c[0x0][0x388] ;  /* 0x0000e200ff0a7b82 */ /* 0x000ea40000000a00 */
.L_x_4:
[----:B0-----:R-:W-:-:S05]  /*02e0*/  IMAD.WIDE R18, R5, 0x4, R6 ;  /* 0x0000000405127825 */ /* 0x001fca00078e0206 */
[----:B---3--:R-:W3:Y:S01]  /*02f0*/  LDG.E R13, desc[UR4][R18.64] ;  /* 0x00000004120d7981 */ /* 0x008ee2000c1e1900 */
[----:B--2---:R-:W-:-:S05]  /*0300*/  IMAD.WIDE R20, R5, 0x4, R10 ;  /* 0x0000000405147825 */ /* 0x004fca00078e020a */
[----:B------:R-:W2:Y:S01]  /*0310*/  LDG.E R16, desc[UR4][R20.64] ;  /* 0x0000000414107981 */ /* 0x000ea2000c1e1900 */
[----:B------:R-:W-:Y:S02]  /*0320*/  IADD3 R12, PT, PT, R12, 0x1, RZ ;  /* 0x000000010c0c7810 */ /* 0x000fe40007ffe0ff */
[-C--:B---3--:R-:W-:Y:S02]  /*0330*/  IABS R17, R13.reuse ;  /* 0x0000000d00117213 */ /* 0x088fe40000000000 */
[----:B------:R-:W-:Y:S02]  /*0340*/  IABS R23, R13 ;  /* 0x0000000d00177213 */ /* 0x000fe40000000000 */
[----:B------:R-:W0:Y:S01]  /*0350*/  I2F.RP R22, R17 ;  /* 0x0000001100167306 */ /* 0x000e220000209400 */
[----:B--2---:R-:W-:Y:S02]  /*0360*/  IABS R18, R16 ;  /* 0x0000001000127213 */ /* 0x004fe40000000000 */
[----:B------:R-:W-:Y:S01]  /*0370*/  IMAD.MOV R23, RZ, RZ, -R23 ;  /* 0x000000ffff177224 */ /* 0x000fe200078e0a17 */
[----:B------:R-:W-:-:S04]  /*0380*/  ISETP.GE.AND P2, PT, R16, RZ, PT ;  /* 0x000000ff1000720c */ /* 0x000fc80003f46270 */
[----:B0-----:R-:W0:Y:S02]  /*0390*/  MUFU.RCP R22, R22 ;  /* 0x0000001600167308 */ /* 0x001e240000001000 */
[----:B0-----:R-:W-:-:S06]  /*03a0*/  IADD3 R14, PT, PT, R22, 0xffffffe, RZ ;  /* 0x0ffffffe160e7810 */ /* 0x001fcc0007ffe0ff */
[----:B------:R0:W2:Y:S02]  /*03b0*/  F2I.FTZ.U32.TRUNC.NTZ R15, R14 ;  /* 0x0000000e000f7305 */ /* 0x0000a4000021f000 */
[----:B0-----:R-:W-:Y:S02]  /*03c0*/  HFMA2 R14, -RZ, RZ, 0, 0 ;  /* 0x00000000ff0e7431 */ /* 0x001fe400000001ff */
[----:B--2---:R-:W-:-:S04]  /*03d0*/  IMAD.MOV R24, RZ, RZ, -R15 ;  /* 0x000000ffff187224 */ /* 0x004fc800078e0a0f */
[----:B------:R-:W-:-:S04]  /*03e0*/  IMAD R19, R24, R17, RZ ;  /* 0x0000001118137224 */ /* 0x000fc800078e02ff */
[----:B------:R-:W-:-:S04]  /*03f0*/  IMAD.HI.U32 R15, R15, R19, R14 ;  /* 0x000000130f0f7227 */ /* 0x000fc800078e000e */
[----:B------:R-:W-:Y:S02]  /*0400*/  IMAD.MOV.U32 R19, RZ, RZ, R23 ;  /* 0x000000ffff137224 */ /* 0x000fe400078e0017 */
[----:B------:R-:W-:-:S04]  /*0410*/  IMAD.HI.U32 R15, R15, R18, RZ ;  /* 0x000000120f0f7227 */ /* 0x000fc800078e00ff */
[----:B------:R-:W-:-:S05]  /*0420*/  IMAD R14, R15, R19, R18 ;  /* 0x000000130f0e7224 */ /* 0x000fca00078e0212 */
[----:B------:R-:W-:-:S13]  /*0430*/  ISETP.GT.U32.AND P0, PT, R17, R14, PT ;  /* 0x0000000e1100720c */ /* 0x000fda0003f04070 */
[----:B------:R-:W-:Y:S01]  /*0440*/  @!P0 IMAD.IADD R14, R14, 0x1, -R17 ;  /* 0x000000010e0e8824 */ /* 0x000fe200078e0a11 */
[----:B------:R-:W-:-:S04]  /*0450*/  ISETP.NE.AND P0, PT, R13, RZ, PT ;  /* 0x000000ff0d00720c */ /* 0x000fc80003f05270 */
[----:B------:R-:W-:-:S13]  /*0460*/  ISETP.GT.U32.AND P1, PT, R17, R14, PT ;  /* 0x0000000e1100720c */ /* 0x000fda0003f24070 */
[----:B------:R-:W-:-:S05]  /*0470*/  @!P1 IADD3 R14, PT, PT, R14, -R17, RZ ;  /* 0x800000110e0e9210 */ /* 0x000fca0007ffe0ff */
[----:B------:R-:W-:Y:S02]  /*0480*/  IMAD.MOV.U32 R17, RZ, RZ, R14 ;  /* 0x000000ffff117224 */ /* 0x000fe400078e000e */
[----:B-1----:R-:W-:-:S04]  /*0490*/  IMAD.WIDE R14, R5, 0x4, R8 ;  /* 0x00000004050e7825 */ /* 0x002fc800078e0208 */
[----:B------:R-:W-:Y:S01]  /*04a0*/  @!P2 IMAD.MOV R17, RZ, RZ, -R17 ;  /* 0x000000ffff11a224 */ /* 0x000fe200078e0a11 */
[----:B------:R-:W-:Y:S01]  /*04b0*/  @!P0 LOP3.LUT R17, RZ, R13, RZ, 0x33, !PT ;  /* 0x0000000dff118212 */ /* 0x000fe200078e33ff */
[----:B------:R-:W-:Y:S01]  /*04c0*/  IMAD.IADD R5, R0, 0x1, R5 ;  /* 0x0000000100057824 */ /* 0x000fe200078e0205 */
[----:B------:R-:W-:-:S03]  /*04d0*/  ISETP.NE.AND P0, PT, R12, RZ, PT ;  /* 0x000000ff0c00720c */ /* 0x000fc60003f05270 */
[----:B------:R3:W-:Y:S10]  /*04e0*/  STG.E desc[UR4][R14.64], R17 ;  /* 0x000000110e007986 */ /* 0x0007f4000c101904 */
[----:B------:R-:W-:Y:S05]  /*04f0*/  @P0 BRA `(.L_x_4) ;  /* 0xfffffffc00780947 */ /* 0x000fea000383ffff */
.L_x_3:
[----:B------:R-:W-:Y:S05]  /*0500*/  BSYNC.RECONVERGENT B0 ;  /* 0x0000000000007941 */ /* 0x000fea0003800200 */
.L_x_2:
[----:B------:R-:W0:Y:S01]  /*0510*/  LDC.64 R8, c[0x0][0x388] ;  /* 0x0000e200ff087b82 */ /* 0x000e220000000a00 */
[----:B------:R-:W-:Y:S01]  /*0520*/  ISETP.GE.U32.AND P0, PT, R4, 0x3, PT ;  /* 0x000000030400780c */ /* 0x000fe20003f06070 */
[----:B------:R-:W1:Y:S06]  /*0530*/  LDCU UR6, c[0x0][0x398] ;  /* 0x00007300ff0677ac */ /* 0x000e6c0008000800 */
[----:B------:R-:W2:Y:S06]  /*0540*/  LDC.64 R6, c[0x0][0x380] ;  /* 0x0000e000ff067b82 */ /* 0x000eac0000000a00 */
[----:B-1----:R-:W-:Y:S05]  /*0550*/  @!P0 EXIT ;  /* 0x000000000000894d */ /* 0x002fea0003800000 */
.L_x_5:
[----:B-1----:R-:W-:-:S05]  /*0560*/  IMAD.WIDE R12, R5, 0x4, R2 ;  /* 0x00000004050c7825 */ /* 0x002fca00078e0202 */
[----:B------:R-:W4:Y:S01]  /*0570*/  LDG.E R20, desc[UR4][R12.64] ;  /* 0x000000040c147981 */ /* 0x000f22000c1e1900 */
[----:B0-----:R-:W-:-:S05]  /*0580*/  IMAD.WIDE R10, R5, 0x4, R8 ;  /* 0x00000004050a7825 */ /* 0x001fca00078e0208 */
[----:B------:R0:W5:Y:S02]  /*0590*/  LDG.E R4, desc[UR4][R10.64] ;  /* 0x000000040a047981 */ /* 0x000164000c1e1900 */
[----:B0-----:R-:W-:Y:S01]  /*05a0*/  IMAD.WIDE R10, R0, 0x4, R10 ;  /* 0x00000004000a7825 */ /* 0x001fe200078e020a */
[-C--:B----4-:R-:W-:Y:S02]  /*05b0*/  IABS R16, R20.reuse ;  /* 0x0000001400107213 */ /* 0x090fe40000000000 */
[----:B------:R-:W-:Y:S02]  /*05c0*/  IABS R21, R20 ;  /* 0x0000001400157213 */ /* 0x000fe40000000000 */
[----:B---3--:R-:W0:Y:S01]  /*05d0*/  I2F.RP R17, R16 ;  /* 0x0000001000117306 */ /* 0x008e220000209400 */
[----:B-----5:R-:W-:Y:S02]  /*05e0*/  IABS R18, R4 ;  /* 0x0000000400127213 */ /* 0x020fe40000000000 */
[----:B------:R-:W-:-:S05]  /*05f0*/  ISETP.GE.AND P2, PT, R4, RZ, PT ;  /* 0x000000ff0400720c */ /* 0x000fca0003f46270 */
[----:B0-----:R-:W0:Y:S02]  /*0600*/  MUFU.RCP R17, R17 ;  /* 0x0000001100117308 */ /* 0x001e240000001000 */
[----:B0-----:R-:W-:Y:S02]  /*0610*/  VIADD R14, R17, 0xffffffe ;  /* 0x0ffffffe110e7836 */ /* 0x001fe40000000000 */
[----:B------:R-:W-:-:S04]  /*0620*/  IMAD.MOV R17, RZ, RZ, -R21 ;  /* 0x000000ffff117224 */ /* 0x000fc800078e0a15 */
[----:B------:R0:W1:Y:S02]  /*0630*/  F2I.FTZ.U32.TRUNC.NTZ R15, R14 ;  /* 0x0000000e000f7305 */ /* 0x000064000021f000 */
[----:B0-----:R-:W-:Y:S01]  /*0640*/  IMAD.MOV.U32 R14, RZ, RZ, RZ ;  /* 0x000000ffff0e7224 */ /* 0x001fe200078e00ff */
[----:B-1----:R-:W-:-:S05]  /*0650*/  IADD3 R19, PT, PT, RZ, -R15, RZ ;  /* 0x8000000fff137210 */ /* 0x002fca0007ffe0ff */
[----:B------:R-:W-:-:S04]  /*0660*/  IMAD R19, R19, R16, RZ ;  /* 0x0000001013137224 */ /* 0x000fc800078e02ff */
[----:B------:R-:W-:-:S06]  /*0670*/  IMAD.HI.U32 R15, R15, R19, R14 ;  /* 0x000000130f0f7227 */ /* 0x000fcc00078e000e */
[----:B------:R-:W-:-:S04]  /*0680*/  IMAD.HI.U32 R15, R15, R18, RZ ;  /* 0x000000120f0f7227 */ /* 0x000fc800078e00ff */
[----:B------:R-:W-:-:S05]  /*0690*/  IMAD R15, R15, R17, R18 ;  /* 0x000000110f0f7224 */ /* 0x000fca00078e0212 */
[----:B------:R-:W-:-:S13]  /*06a0*/  ISETP.GT.U32.AND P0, PT, R16, R15, PT ;  /* 0x0000000f1000720c */ /* 0x000fda0003f04070 */
[----:B------:R-:W-:Y:S02]  /*06b0*/  @!P0 IADD3 R15, PT, PT, R15, -R16, RZ ;  /* 0x800000100f0f8210 */ /* 0x000fe40007ffe0ff */
[----:B------:R-:W-:Y:S02]  /*06c0*/  ISETP.NE.AND P0, PT, R20, RZ, PT ;  /* 0x000000ff1400720c */ /* 0x000fe40003f05270 */
[----:B------:R-:W-:-:S13]  /*06d0*/  ISETP.GT.U32.AND P1, PT, R16, R15, PT ;  /* 0x0000000f1000720c */ /* 0x000fda0003f24070 */
[----:B------:R-:W-:Y:S02]  /*06e0*/  @!P1 IMAD.IADD R15, R15, 0x1, -R16 ;  /* 0x000000010f0f9824 */ /* 0x000fe400078e0a10 */
[----:B------:R-:W-:-:S04]  /*06f0*/  IMAD.WIDE R16, R0, 0x4, R12 ;  /* 0x0000000400107825 */ /* 0x000fc800078e020c */
[----:B------:R-:W-:Y:S02]  /*0700*/  IMAD.MOV.U32 R21, RZ, RZ, R15 ;  /* 0x000000ffff157224 */ /* 0x000fe400078e000f */
[----:B--2---:R-:W-:-:S03]  /*0710*/  IMAD.WIDE R14, R5, 0x4, R6 ;  /* 0x00000004050e7825 */ /* 0x004fc600078e0206 */
[----:B------:R-:W-:Y:S02]  /*0720*/  @!P2 IADD3 R21, PT, PT, -R21, RZ, RZ ;  /* 0x000000ff1515a210 */ /* 0x000fe40007ffe1ff */
[----:B------:R-:W-:-:S05]  /*0730*/  @!P0 LOP3.LUT R21, RZ, R20, RZ, 0x33, !PT ;  /* 0x00000014ff158212 */ /* 0x000fca00078e33ff */
[----:B------:R0:W-:Y:S04]  /*0740*/  STG.E desc[UR4][R14.64], R21 ;  /* 0x000000150e007986 */ /* 0x0001e8000c101904 */
[----:B------:R1:W2:Y:S04]  /*0750*/  LDG.E R4, desc[UR4][R16.64] ;  /* 0x0000000410047981 */ /* 0x0002a8000c1e1900 */
[----:B------:R3:W4:Y:S01]  /*0760*/  LDG.E R12, desc[UR4][R10.64] ;  /* 0x000000040a0c7981 */ /* 0x000722000c1e1900 */
[----:B-1----:R-:W-:-:S04]  /*0770*/  IMAD.WIDE R16, R0, 0x4, R16 ;  /* 0x0000000400107825 */ /* 0x002fc800078e0210 */
[----:B---3--:R-:W-:Y:S01]  /*0780*/  IMAD.WIDE R10, R0, 0x4, R10 ;  /* 0x00000004000a7825 */ /* 0x008fe200078e020a */
[-C--:B--2---:R-:W-:Y:S02]  /*0790*/  IABS R13, R4.reuse ;  /* 0x00000004000d7213 */ /* 0x084fe40000000000 */
[----:B------:R-:W-:Y:S02]  /*07a0*/  IABS R23, R4 ;  /* 0x0000000400177213 */ /* 0x000fe40000000000 */
[----:B------:R-:W1:Y:S01]  /*07b0*/  I2F.RP R20, R13 ;  /* 0x0000000d00147306 */ /* 0x000e620000209400 */
[----:B----4-:R-:W-:Y:S02]  /*07c0*/  ISETP.GE.AND P2, PT, R12, RZ, PT ;  /* 0x000000ff0c00720c */ /* 0x010fe40003f46270 */
[----:B------:R-:W-:-:S05]  /*07d0*/  IADD3 R23, PT, PT, RZ, -R23, RZ ;  /* 0x80000017ff177210 */ /* 0x000fca0007ffe0ff */
[----:B-1----:R-:W1:Y:S02]  /*07e0*/  MUFU.RCP R20, R20 ;  /* 0x0000001400147308 */ /* 0x002e640000001000 */
[----:B-1----:R-:W-:Y:S01]  /*07f0*/  VIADD R18, R20, 0xffffffe ;  /* 0x0ffffffe14127836 */ /* 0x002fe20000000000 */
[----:B------:R-:W-:-:S05]  /*0800*/  IABS R20, R12 ;  /* 0x0000000c00147213 */ /* 0x000fca0000000000 */
[----:B------:R1:W2:Y:S02]  /*0810*/  F2I.FTZ.U32.TRUNC.NTZ R19, R18 ;  /* 0x0000001200137305 */ /* 0x0002a4000021f000 */
[----:B-1----:R-:W-:Y:S02]  /*0820*/  IMAD.MOV.U32 R18, RZ, RZ, RZ ;  /* 0x000000ffff127224 */ /* 0x002fe400078e00ff */
[----:B--2---:R-:W-:-:S04]  /*0830*/  IMAD.MOV R22, RZ, RZ, -R19 ;  /* 0x000000ffff167224 */ /* 0x004fc800078e0a13 */
[----:B0-----:R-:W-:-:S04]  /*0840*/  IMAD R21, R22, R13, RZ ;  /* 0x0000000d16157224 */ /* 0x001fc800078e02ff */
[----:B------:R-:W-:Y:S01]  /*0850*/  IMAD.HI.U32 R19, R19, R21, R18 ;  /* 0x0000001513137227 */ /* 0x000fe200078e0012 */
[----:B------:R-:W-:-:S05]  /*0860*/  MOV R21, R23 ;  /* 0x0000001700157202 */ /* 0x000fca0000000f00 */
[----:B------:R-:W-:-:S04]  /*0870*/  IMAD.HI.U32 R19, R19, R20, RZ ;  /* 0x0000001413137227 */ /* 0x000fc800078e00ff */
[----:B------:R-:W-:-:S05]  /*0880*/  IMAD R18, R19, R21, R20 ;  /* 0x0000001513127224 */ /* 0x000fca00078e0214 */
[----:B------:R-:W-:-:S13]  /*0890*/  ISETP.GT.U32.AND P0, PT, R13, R18, PT ;  /* 0x000000120d00720c */ /* 0x000fda0003f04070 */
[----:B------:R-:W-:Y:S01]  /*08a0*/  @!P0 IMAD.IADD R18, R18, 0x1, -R13 ;  /* 0x0000000112128824 */ /* 0x000fe200078e0a0d */
[----:B------:R-:W-:-:S04]  /*08b0*/  ISETP.NE.AND P0, PT, R4, RZ, PT ;  /* 0x000000ff0400720c */ /* 0x000fc80003f05270 */
[----:B------:R-:W-:-:S13]  /*08c0*/  ISETP.GT.U32.AND P1, PT, R13, R18, PT ;  /* 0x000000120d00720c */ /* 0x000fda0003f24070 */
[----:B------:R-:W-:Y:S01]  /*08d0*/  @!P1 IADD3 R18, PT, PT, R18, -R13, RZ ;  /* 0x8000000d12129210 */ /* 0x000fe20007ffe0ff */
[----:B------:R-:W-:-:S04]  /*08e0*/  IMAD.WIDE R12, R0, 0x4, R14 ;  /* 0x00000004000c7825 */ /* 0x000fc800078e020e */
[----:B------:R-:W-:-:S05]  /*08f0*/  IMAD.MOV.U32 R21, RZ, RZ, R18 ;  /* 0x000000ffff157224 */ /* 0x000fca00078e0012 */
[----:B------:R-:W-:Y:S02]  /*0900*/  @!P2 IADD3 R21, PT, PT, -R21, RZ, RZ ;  /* 0x000000ff1515a210 */ /* 0x000fe40007ffe1ff */
[----:B------:R-:W-:-:S05]  /*0910*/  @!P0 LOP3.LUT R21, RZ, R4, RZ, 0x33, !PT ;  /* 0x00000004ff158212 */ /* 0x000fca00078e33ff */
[----:B------:R0:W-:Y:S04]  /*0920*/  STG.E desc[UR4][R12.64], R21 ;  /* 0x000000150c007986 */ /* 0x0001e8000c101904 */
[----:B------:R1:W2:Y:S04]  /*0930*/  LDG.E R4, desc[UR4][R16.64] ;  /* 0x0000000410047981 */ /* 0x0002a8000c1e1900 */
[----:B------:R-:W3:Y:S01]  /*0940*/  LDG.E R14, desc[UR4][R10.64] ;  /* 0x000000040a0e7981 */ /* 0x000ee2000c1e1900 */
[----:B0-----:R-:W-:-:S04]  /*0950*/  IMAD.WIDE R12, R0, 0x4, R12 ;  /* 0x00000004000c7825 */ /* 0x001fc800078e020c */
[----:B-1----:R-:W-:Y:S01]  /*0960*/  IMAD.WIDE R16, R0, 0x4, R16 ;  /* 0x0000000400107825 */ /* 0x002fe200078e0210 */
[-C--:B--2---:R-:W-:Y:S02]  /*0970*/  IABS R15, R4.reuse ;  /* 0x00000004000f7213 */ /* 0x084fe40000000000 */
[----:B------:R-:W-:Y:S02]  /*0980*/  IABS R23, R4 ;  /* 0x0000000400177213 */ /* 0x000fe40000000000 */
[----:B------:R-:W0:Y:S01]  /*0990*/  I2F.RP R20, R15 ;  /* 0x0000000f00147306 */ /* 0x000e220000209400 */
[----:B---3--:R-:W-:Y:S02]  /*09a0*/  ISETP.GE.AND P2, PT, R14, RZ, PT ;  /* 0x000000ff0e00720c */ /* 0x008fe40003f46270 */
[----:B------:R-:W-:-:S05]  /*09b0*/  IMAD.MOV R23, RZ, RZ, -R23 ;  /* 0x000000ffff177224 */ /* 0x000fca00078e0a17 */
[----:B0-----:R-:W0:Y:S02]  /*09c0*/  MUFU.RCP R20, R20 ;  /* 0x0000001400147308 */ /* 0x001e240000001000 */
[----:B0-----:R-:W-:Y:S01]  /*09d0*/  VIADD R18, R20, 0xffffffe ;  /* 0x0ffffffe14127836 */ /* 0x001fe20000000000 */
[----:B------:R-:W-:-:S05]  /*09e0*/  IABS R20, R14 ;  /* 0x0000000e00147213 */ /* 0x000fca0000000000 */
[----:B------:R0:W1:Y:S02]  /*09f0*/  F2I.FTZ.U32.TRUNC.NTZ R19, R18 ;  /* 0x0000001200137305 */ /* 0x000064000021f000 */
[----:B0-----:R-:W-:Y:S01]  /*0a00*/  HFMA2 R18, -RZ, RZ, 0, 0 ;  /* 0x00000000ff127431 */ /* 0x001fe200000001ff */
[----:B-1----:R-:W-:-:S05]  /*0a10*/  IADD3 R22, PT, PT, RZ, -R19, RZ ;  /* 0x80000013ff167210 */ /* 0x002fca0007ffe0ff */
[----:B------:R-:W-:-:S04]  /*0a20*/  IMAD R21, R22, R15, RZ ;  /* 0x0000000f16157224 */ /* 0x000fc800078e02ff */
[----:B------:R-:W-:-:S04]  /*0a30*/  IMAD.HI.U32 R19, R19, R21, R18 ;  /* 0x0000001513137227 */ /* 0x000fc800078e0012 */
[----:B------:R-:W-:Y:S02]  /*0a40*/  IMAD.MOV.U32 R21, RZ, RZ, R23 ;  /* 0x000000ffff157224 */ /* 0x000fe400078e0017 */
[----:B------:R-:W-:-:S04]  /*0a50*/  IMAD.HI.U32 R19, R19, R20, RZ ;  /* 0x0000001413137227 */ /* 0x000fc800078e00ff */
[----:B------:R-:W-:-:S05]  /*0a60*/  IMAD R18, R19, R21, R20 ;  /* 0x0000001513127224 */ /* 0x000fca00078e0214 */
[----:B------:R-:W-:-:S13]  /*0a70*/  ISETP.GT.U32.AND P0, PT, R15, R18, PT ;  /* 0x000000120f00720c */ /* 0x000fda0003f04070 */
[----:B------:R-:W-:Y:S02]  /*0a80*/  @!P0 IADD3 R18, PT, PT, R18, -R15, RZ ;  /* 0x8000000f12128210 */ /* 0x000fe40007ffe0ff */
[----:B------:R-:W-:Y:S02]  /*0a90*/  ISETP.NE.AND P0, PT, R4, RZ, PT ;  /* 0x000000ff0400720c */ /* 0x000fe40003f05270 */
[----:B------:R-:W-:-:S13]  /*0aa0*/  ISETP.GT.U32.AND P1, PT, R15, R18, PT ;  /* 0x000000120f00720c */ /* 0x000fda0003f24070 */
[----:B------:R-:W-:-:S05]  /*0ab0*/  @!P1 IMAD.IADD R18, R18, 0x1, -R15 ;  /* 0x0000000112129824 */ /* 0x000fca00078e0a0f */
[----:B------:R-:W-:Y:S02]  /*0ac0*/  @!P2 IADD3 R18, PT, PT, -R18, RZ, RZ ;  /* 0x000000ff1212a210 */ /* 0x000fe40007ffe1ff */
[----:B------:R-:W-:-:S05]  /*0ad0*/  @!P0 LOP3.LUT R18, RZ, R4, RZ, 0x33, !PT ;  /* 0x00000004ff128212 */ /* 0x000fca00078e33ff */
[----:B------:R0:W-:Y:S04]  /*0ae0*/  STG.E desc[UR4][R12.64], R18 ;  /* 0x000000120c007986 */ /* 0x0001e8000c101904 */
[----:B------:R-:W2:Y:S01]  /*0af0*/  LDG.E R4, desc[UR4][R16.64] ;  /* 0x0000000410047981 */ /* 0x000ea2000c1e1900 */
[----:B------:R-:W-:-:S06]  /*0b00*/  IMAD.WIDE R14, R0, 0x4, R10 ;  /* 0x00000004000e7825 */ /* 0x000fcc00078e020a */
[----:B------:R1:W3:Y:S01]  /*0b10*/  LDG.E R14, desc[UR4][R14.64] ;  /* 0x000000040e0e7981 */ /* 0x0002e2000c1e1900 */
[C---:B0-----:R-:W-:Y:S01]  /*0b20*/  IMAD.WIDE R12, R0.reuse, 0x4, R12 ;  /* 0x00000004000c7825 */ /* 0x041fe200078e020c */
[----:B------:R-:W-:Y:S02]  /*0b30*/  LEA R5, R0, R5, 0x2 ;  /* 0x0000000500057211 */ /* 0x000fe400078e10ff */
[-C--:B--2---:R-:W-:Y:S02]  /*0b40*/  IABS R20, R4.reuse ;  /* 0x0000000400147213 */ /* 0x084fe40000000000 */
[----:B-1----:R-:W-:Y:S02]  /*0b50*/  IABS R15, R4 ;  /* 0x00000004000f7213 */ /* 0x002fe40000000000 */
[----:B------:R-:W0:Y:S02]  /*0b60*/  I2F.RP R19, R20 ;  /* 0x0000001400137306 */ /* 0x000e240000209400 */
[----:B------:R-:W-:-:S02]  /*0b70*/  IADD3 R15, PT, PT, RZ, -R15, RZ ;  /* 0x8000000fff0f7210 */ /* 0x000fc40007ffe0ff */
[----:B---3--:R-:W-:Y:S02]  /*0b80*/  IABS R16, R14 ;  /* 0x0000000e00107213 */ /* 0x008fe40000000000 */
[----:B------:R-:W-:Y:S02]  /*0b90*/  ISETP.GE.AND P2, PT, R14, RZ, PT ;  /* 0x000000ff0e00720c */ /* 0x000fe40003f46270 */
[----:B0-----:R-:W0:Y:S02]  /*0ba0*/  MUFU.RCP R19, R19 ;  /* 0x0000001300137308 */ /* 0x001e240000001000 */
[----:B0-----:R-:W-:-:S06]  /*0bb0*/  VIADD R10, R19, 0xffffffe ;  /* 0x0ffffffe130a7836 */ /* 0x001fcc0000000000 */
        /* <DEDUP_REMOVED lines=8> */
[----:B------:R-:W-:Y:S01]  /*0c40*/  @!P0 IMAD.IADD R11, R11, 0x1, -R20 ;  /* 0x000000010b0b8824 */ /* 0x000fe200078e0a14 */
[----:B------:R-:W-:-:S04]  /*0c50*/  ISETP.NE.AND P0, PT, R4, RZ, PT ;  /* 0x000000ff0400720c */ /* 0x000fc80003f05270 */
[----:B------:R-:W-:-:S13]  /*0c60*/  ISETP.GT.U32.AND P1, PT, R20, R11, PT ;  /* 0x0000000b1400720c */ /* 0x000fda0003f24070 */
[----:B------:R-:W-:-:S05]  /*0c70*/  @!P1 IADD3 R11, PT, PT, R11, -R20, RZ ;  /* 0x800000140b0b9210 */ /* 0x000fca0007ffe0ff */
[----:B------:R-:W-:Y:S01]  /*0c80*/  @!P2 IMAD.MOV R11, RZ, RZ, -R11 ;  /* 0x000000ffff0ba224 */ /* 0x000fe200078e0a0b */
[----:B------:R-:W-:Y:S02]  /*0c90*/  @!P0 LOP3.LUT R11, RZ, R4, RZ, 0x33, !PT ;  /* 0x00000004ff0b8212 */ /* 0x000fe400078e33ff */
[----:B------:R-:W-:-:S03]  /*0ca0*/  ISETP.GE.AND P0, PT, R5, UR6, PT ;  /* 0x0000000605007c0c */ /* 0x000fc6000bf06270 */
[----:B------:R1:W-:Y:S10]  /*0cb0*/  STG.E desc[UR4][R12.64], R11 ;  /* 0x0000000b0c007986 */ /* 0x0003f4000c101904 */
[----:B------:R-:W-:Y:S05]  /*0cc0*/  @!P0 BRA `(.L_x_5) ;  /* 0xfffffff800248947 */ /* 0x000fea000383ffff */
[----:B------:R-:W-:Y:S05]  /*0cd0*/  EXIT ;  /* 0x000000000000794d */ /* 0x000fea0003800000 */
.L_x_6:
        /* <DEDUP_REMOVED lines=10> */
.L_x_23:


//--------------------- .text._Z8multiplyPiS_S_i  --------------------------
	.section	.text._Z8multiplyPiS_S_i,"ax",@progbits
	.align	128
        .global         _Z8multiplyPiS_S_i
        .type           _Z8multiplyPiS_S_i,@function
        .size           _Z8multiplyPiS_S_i,(.L_x_24 - _Z8multiplyPiS_S_i)
        .other          _Z8multiplyPiS_S_i,@"STO_CUDA_ENTRY STV_DEFAULT"
_Z8multiplyPiS_S_i:
.text._Z8multiplyPiS_S_i:
        /* <DEDUP_REMOVED lines=11> */
[----:B------:R-:W-:Y:S01]  /*00b0*/  IADD3 R2, PT, PT, R0, R3, RZ ;  /* 0x0000000300027210 */ /* 0x000fe20007ffe0ff */
[----:B------:R-:W1:Y:S01]  /*00c0*/  LDCU.64 UR4, c[0x0][0x358] ;  /* 0x00006b00ff0477ac */ /* 0x000e620008000a00 */
[----:B------:R-:W-:Y:S01]  /*00d0*/  IADD3 R9, PT, PT, RZ, -R0, RZ ;  /* 0x80000000ff097210 */ /* 0x000fe20007ffe0ff */
[----:B------:R-:W-:Y:S01]  /*00e0*/  BSSY.RECONVERGENT B0, `(.L_x_7) ;  /* 0x000002b000007945 */ /* 0x000fe20003800200 */
[C---:B------:R-:W-:Y:S02]  /*00f0*/  ISETP.GE.AND P0, PT, R2.reuse, UR6, PT ;  /* 0x0000000602007c0c */ /* 0x040fe4000bf06270 */
[----:B------:R-:W-:Y:S02]  /*0100*/  VIMNMX R7, PT, PT, R2, UR6, !PT ;  /* 0x0000000602077c48 */ /* 0x000fe4000ffe0100 */
[----:B------:R-:W-:Y:S02]  /*0110*/  SEL R6, RZ, 0x1, P0 ;  /* 0x00000001ff067807 */ /* 0x000fe40000000000 */
[----:B------:R-:W-:-:S02]  /*0120*/  ISETP.NE.U32.AND P2, PT, R0, RZ, PT ;  /* 0x000000ff0000720c */ /* 0x000fc40003f45070 */
[----:B------:R-:W-:Y:S01]  /*0130*/  IADD3 R7, PT, PT, R7, -R2, -R6 ;  /* 0x8000000207077210 */ /* 0x000fe20007ffe806 */
[----:B0-----:R-:W0:Y:S02]  /*0140*/  MUFU.RCP R8, R8 ;  /* 0x0000000800087308 */ /* 0x001e240000001000 */
[----:B0-----:R-:W-:-:S06]  /*0150*/  IADD3 R4, PT, PT, R8, 0xffffffe, RZ ;  /* 0x0ffffffe08047810 */ /* 0x001fcc0007ffe0ff */
[----:B------:R0:W2:Y:S02]  /*0160*/  F2I.FTZ.U32.TRUNC.NTZ R5, R4 ;  /* 0x0000000400057305 */ /* 0x0000a4000021f000 */
[----:B0-----:R-:W-:Y:S02]  /*0170*/  HFMA2 R4, -RZ, RZ, 0, 0 ;  /* 0x00000000ff047431 */ /* 0x001fe400000001ff */
[----:B--2---:R-:W-:-:S04]  /*0180*/  IMAD R9, R9, R5, RZ ;  /* 0x0000000509097224 */ /* 0x004fc800078e02ff */
[----:B------:R-:W-:-:S06]  /*0190*/  IMAD.HI.U32 R8, R5, R9, R4 ;  /* 0x0000000905087227 */ /* 0x000fcc00078e0004 */
[----:B------:R-:W-:-:S05]  /*01a0*/  IMAD.HI.U32 R5, R8, R7, RZ ;  /* 0x0000000708057227 */ /* 0x000fca00078e00ff */
[----:B------:R-:W-:-:S05]  /*01b0*/  IADD3 R2, PT, PT, -R5, RZ, RZ ;  /* 0x000000ff05027210 */ /* 0x000fca0007ffe1ff */
[----:B------:R-:W-:-:S05]  /*01c0*/  IMAD R7, R0, R2, R7 ;  /* 0x0000000200077224 */ /* 0x000fca00078e0207 */
[----:B------:R-:W-:-:S13]  /*01d0*/  ISETP.GE.U32.AND P0, PT, R7, R0, PT ;  /* 0x000000000700720c */ /* 0x000fda0003f06070 */
[----:B------:R-:W-:Y:S02]  /*01e0*/  @P0 IADD3 R7, PT, PT, -R0, R7, RZ ;  /* 0x0000000700070210 */ /* 0x000fe40007ffe1ff */
[----:B------:R-:W-:Y:S02]  /*01f0*/  @P0 IADD3 R5, PT, PT, R5, 0x1, RZ ;  /* 0x0000000105050810 */ /* 0x000fe40007ffe0ff */
[----:B------:R-:W-:-:S13]  /*0200*/  ISETP.GE.U32.AND P1, PT, R7, R0, PT ;  /* 0x000000000700720c */ /* 0x000fda0003f26070 */
[----:B------:R-:W-:Y:S02]  /*0210*/  @P1 IADD3 R5, PT, PT, R5, 0x1, RZ ;  /* 0x0000000105051810 */ /* 0x000fe40007ffe0ff */
[----:B------:R-:W-:-:S04]  /*0220*/  @!P2 LOP3.LUT R5, RZ, R0, RZ, 0x33, !PT ;  /* 0x00000000ff05a212 */ /* 0x000fc800078e33ff */
[----:B------:R-:W-:-:S04]  /*0230*/  IADD3 R2, PT, PT, R6, R5, RZ ;  /* 0x0000000506027210 */ /* 0x000fc80007ffe0ff */
[C---:B------:R-:W-:Y:S02]  /*0240*/  LOP3.LUT R4, R2.reuse, 0x3, RZ, 0xc0, !PT ;  /* 0x0000000302047812 */ /* 0x040fe400078ec0ff */
[----:B------:R-:W-:Y:S02]  /*0250*/  ISETP.GE.U32.AND P1, PT, R2, 0x3, PT ;  /* 0x000000030200780c */ /* 0x000fe40003f26070 */
[----:B------:R-:W-:-:S13]  /*0260*/  ISETP.NE.AND P0, PT, R4, 0x3, PT ;  /* 0x000000030400780c */ /* 0x000fda0003f05270 */
[----:B-1----:R-:W-:Y:S05]  /*0270*/  @!P0 BRA `(.L_x_8) ;  /* 0x0000000000448947 */ /* 0x002fea0003800000 */
[----:B------:R-:W0:Y:S01]  /*0280*/  LDC.64 R4, c[0x0][0x390] ;  /* 0x0000e400ff047b82 */ /* 0x000e220000000a00 */
[----:B------:R-:W-:-:S04]  /*0290*/  IADD3 R2, PT, PT, R2, 0x1, RZ ;  /* 0x0000000102027810 */ /* 0x000fc80007ffe0ff */
[----:B------:R-:W-:-:S03]  /*02a0*/  LOP3.LUT R2, R2, 0x3, RZ, 0xc0, !PT ;  /* 0x0000000302027812 */ /* 0x000fc600078ec0ff */
[----:B------:R-:W1:Y:S01]  /*02b0*/  LDC.64 R6, c[0x0][0x380] ;  /* 0x0000e000ff067b82 */ /* 0x000e620000000a00 */
[----:B------:R-:W-:-:S07]  /*02c0*/  IADD3 R2, PT, PT, -R2, RZ, RZ ;  /* 0x000000ff02027210 */ /* 0x000fce0007ffe1ff */
[----:B------:R-:W2:Y:S02]  /*02d0*/  LDC.64 R8, c[0x0][0x388] ;  /* 0x0000e200ff087b82 */ /* 0x000ea40000000a00 */
.L_x_9:
[----:B0-----:R-:W-:-:S04]  /*02e0*/  IMAD.WIDE R12, R3, 0x4, R4 ;  /* 0x00000004030c7825 */ /* 0x001fc800078e0204 */
[C---:B--2---:R-:W-:Y:S02]  /*02f0*/  IMAD.WIDE R14, R3.reuse, 0x4, R8 ;  /* 0x00000004030e7825 */ /* 0x044fe400078e0208 */
[----:B------:R-:W2:Y:S04]  /*0300*/  LDG.E R13, desc[UR4][R12.64] ;  /* 0x000000040c0d7981 */ /* 0x000ea8000c1e1900 */
[----:B------:R-:W2:Y:S01]  /*0310*/  LDG.E R14, desc[UR4][R14.64] ;  /* 0x000000040e0e7981 */ /* 0x000ea2000c1e1900 */
[----:B-1-3--:R-:W-:Y:S01]  /*0320*/  IMAD.WIDE R10, R3, 0x4, R6 ;  /* 0x00000004030a7825 */ /* 0x00afe200078e0206 */
[----:B------:R-:W-:Y:S02]  /*0330*/  IADD3 R2, PT, PT, R2, 0x1, RZ ;  /* 0x0000000102027810 */ /* 0x000fe40007ffe0ff */
[----:B------:R-:W-:-:S02]  /*0340*/  IADD3 R3, PT, PT, R0, R3, RZ ;  /* 0x0000000300037210 */ /* 0x000fc40007ffe0ff */
[----:B------:R-:W-:Y:S01]  /*0350*/  ISETP.NE.AND P0, PT, R2, RZ, PT ;  /* 0x000000ff0200720c */ /* 0x000fe20003f05270 */
[----:B--2---:R-:W-:-:S05]  /*0360*/  IMAD R17, R14, R13, RZ ;  /* 0x0000000d0e117224 */ /* 0x004fca00078e02ff */
[----:B------:R3:W-:Y:S07]  /*0370*/  STG.E desc[UR4][R10.64], R17 ;  /* 0x000000110a007986 */ /* 0x0007ee000c101904 */
[----:B------:R-:W-:Y:S05]  /*0380*/  @P0 BRA `(.L_x_9) ;  /* 0xfffffffc00d40947 */ /* 0x000fea000383ffff */
.L_x_8:
[----:B------:R-:W-:Y:S05]  /*0390*/  BSYNC.RECONVERGENT B0 ;  /* 0x0000000000007941 */ /* 0x000fea0003800200 */
.L_x_7:
[----:B------:R-:W-:Y:S05]  /*03a0*/  @!P1 EXIT ;  /* 0x000000000000994d */ /* 0x000fea0003800000 */
.L_x_10:
[----:B------:R-:W3:Y:S08]  /*03b0*/  LDC.64 R4, c[0x0][0x388] ;  /* 0x0000e200ff047b82 */ /* 0x000ef00000000a00 */
[----:B------:R-:W0:Y:S01]  /*03c0*/  LDC.64 R6, c[0x0][0x390] ;  /* 0x0000e400ff067b82 */ /* 0x000e220000000a00 */
[----:B---3--:R-:W-:-:S07]  /*03d0*/  IMAD.WIDE R10, R3, 0x4, R4 ;  /* 0x00000004030a7825 */ /* 0x008fce00078e0204 */
[----:B------:R-:W1:Y:S01]  /*03e0*/  LDC.64 R4, c[0x0][0x380] ;  /* 0x0000e000ff047b82 */ /* 0x000e620000000a00 */
[----:B--2---:R-:W2:Y:S01]  /*03f0*/  LDG.E R2, desc[UR4][R10.64] ;  /* 0x000000040a027981 */ /* 0x004ea2000c1e1900 */
[----:B0-----:R-:W-:-:S05]  /*0400*/  IMAD.WIDE R12, R3, 0x4, R6 ;  /* 0x00000004030c7825 */ /* 0x001fca00078e0206 */
[----:B------:R-:W2:Y:S01]  /*0410*/  LDG.E R7, desc[UR4][R12.64] ;  /* 0x000000040c077981 */ /* 0x000ea2000c1e1900 */
[----:B-1----:R-:W-:-:S04]  /*0420*/  IMAD.WIDE R16, R3, 0x4, R4 ;  /* 0x0000000403107825 */ /* 0x002fc800078e0204 */
[----:B------:R-:W-:-:S04]  /*0430*/  IMAD.WIDE R4, R0, 0x4, R10 ;  /* 0x0000000400047825 */ /* 0x000fc800078e020a */
[----:B--2---:R-:W-:Y:S02]  /*0440*/  IMAD R19, R2, R7, RZ ;  /* 0x0000000702137224 */ /* 0x004fe400078e02ff */
[----:B------:R-:W-:-:S03]  /*0450*/  IMAD.WIDE R6, R0, 0x4, R12 ;  /* 0x0000000400067825 */ /* 0x000fc600078e020c */
[----:B------:R0:W-:Y:S04]  /*0460*/  STG.E desc[UR4][R16.64], R19 ;  /* 0x0000001310007986 */ /* 0x0001e8000c101904 */
[----:B------:R-:W2:Y:S04]  /*0470*/  LDG.E R2, desc[UR4][R4.64] ;  /* 0x0000000404027981 */ /* 0x000ea8000c1e1900 */
[----:B------:R-:W2:Y:S01]  /*0480*/  LDG.E R15, desc[UR4][R6.64] ;  /* 0x00000004060f7981 */ /* 0x000ea2000c1e1900 */
[----:B------:R-:W-:-:S04]  /*0490*/  IMAD.WIDE R8, R0, 0x4, R16 ;  /* 0x0000000400087825 */ /* 0x000fc800078e0210 */
[----:B------:R-:W-:-:S04]  /*04a0*/  IMAD.WIDE R10, R0, 0x4, R4 ;  /* 0x00000004000a7825 */ /* 0x000fc800078e0204 */
[----:B------:R-:W-:-:S04]  /*04b0*/  IMAD.WIDE R12, R0, 0x4, R6 ;  /* 0x00000004000c7825 */ /* 0x000fc800078e0206 */
[----:B--2---:R-:W-:-:S05]  /*04c0*/  IMAD R21, R2, R15, RZ ;  /* 0x0000000f02157224 */ /* 0x004fca00078e02ff */
        /* <DEDUP_REMOVED lines=8> */
[----:B------:R-:W1:Y:S04]  /*0550*/  LDG.E R4, desc[UR4][R4.64] ;  /* 0x0000000404047981 */ /* 0x000e68000c1e1900 */
[----:B------:R-:W1:Y:S01]  /*0560*/  LDG.E R7, desc[UR4][R6.64] ;  /* 0x0000000406077981 */ /* 0x000e62000c1e1900 */
[C---:B0-----:R-:W-:Y:S01]  /*0570*/  IMAD.WIDE R16, R0.reuse, 0x4, R14 ;  /* 0x0000000400107825 */ /* 0x041fe200078e020e */
[----:B------:R-:W-:-:S04]  /*0580*/  LEA R3, R0, R3, 0x2 ;  /* 0x0000000300037211 */ /* 0x000fc800078e10ff */
[----:B------:R-:W-:Y:S01]  /*0590*/  ISETP.GE.AND P0, PT, R3, UR6, PT ;  /* 0x0000000603007c0c */ /* 0x000fe2000bf06270 */
[----:B-1----:R-:W-:-:S05]  /*05a0*/  IMAD R9, R4, R7, RZ ;  /* 0x0000000704097224 */ /* 0x002fca00078e02ff */
[----:B------:R2:W-:Y:S07]  /*05b0*/  STG.E desc[UR4][R16.64], R9 ;  /* 0x0000000910007986 */ /* 0x0005ee000c101904 */
[----:B------:R-:W-:Y:S05]  /*05c0*/  @!P0 BRA `(.L_x_10) ;  /* 0xfffffffc00788947 */ /* 0x000fea000383ffff */
[----:B------:R-:W-:Y:S05]  /*05d0*/  EXIT ;  /* 0x000000000000794d */ /* 0x000fea0003800000 */
.L_x_11:
        /* <DEDUP_REMOVED lines=10> */
.L_x_24:


//--------------------- .text._Z8subtractPiS_S_i  --------------------------
	.section	.text._Z8subtractPiS_S_i,"ax",@progbits
	.align	128
        .global         _Z8subtractPiS_S_i
        .type           _Z8subtractPiS_S_i,@function
        .size           _Z8subtractPiS_S_i,(.L_x_25 - _Z8subtractPiS_S_i)
        .other          _Z8subtractPiS_S_i,@"STO_CUDA_ENTRY STV_DEFAULT"
_Z8subtractPiS_S_i:
.text._Z8subtractPiS_S_i:
        /* <DEDUP_REMOVED lines=11> */
[C---:B------:R-:W-:Y:S01]  /*00b0*/  IMAD.IADD R2, R0.reuse, 0x1, R3 ;  /* 0x0000000100027824 */ /* 0x040fe200078e0203 */
[----:B------:R-:W-:Y:S01]  /*00c0*/  IADD3 R9, PT, PT, RZ, -R0, RZ ;  /* 0x80000000ff097210 */ /* 0x000fe20007ffe0ff */
[----:B------:R-:W1:Y:S01]  /*00d0*/  LDCU.64 UR4, c[0x0][0x358] ;  /* 0x00006b00ff0477ac */ /* 0x000e620008000a00 */
[----:B------:R-:W-:Y:S01]  /*00e0*/  ISETP.NE.U32.AND P2, PT, R0, RZ, PT ;  /* 0x000000ff0000720c */ /* 0x000fe20003f45070 */
[----:B------:R-:W-:Y:S01]  /*00f0*/  BSSY.RECONVERGENT B0, `(.L_x_12) ;  /* 0x000002a000007945 */ /* 0x000fe20003800200 */
[C---:B------:R-:W-:Y:S02]  /*0100*/  ISETP.GE.AND P0, PT, R2.reuse, UR6, PT ;  /* 0x0000000602007c0c */ /* 0x040fe4000bf06270 */
[----:B------:R-:W-:Y:S02]  /*0110*/  VIMNMX R7, PT, PT, R2, UR6, !PT ;  /* 0x0000000602077c48 */ /* 0x000fe4000ffe0100 */
[----:B------:R-:W-:-:S04]  /*0120*/  SEL R6, RZ, 0x1, P0 ;  /* 0x00000001ff067807 */ /* 0x000fc80000000000 */
[----:B------:R-:W-:Y:S01]  /*0130*/  IADD3 R7, PT, PT, R7, -R2, -R6 ;  /* 0x8000000207077210 */ /* 0x000fe20007ffe806 */
[----:B0-----:R-:W0:Y:S02]  /*0140*/  MUFU.RCP R8, R8 ;  /* 0x0000000800087308 */ /* 0x001e240000001000 */
[----:B0-----:R-:W-:-:S06]  /*0150*/  IADD3 R4, PT, PT, R8, 0xffffffe, RZ ;  /* 0x0ffffffe08047810 */ /* 0x001fcc0007ffe0ff */
[----:B------:R0:W2:Y:S02]  /*0160*/  F2I.FTZ.U32.TRUNC.NTZ R5, R4 ;  /* 0x0000000400057305 */ /* 0x0000a4000021f000 */
[----:B0-----:R-:W-:Y:S02]  /*0170*/  HFMA2 R4, -RZ, RZ, 0, 0 ;  /* 0x00000000ff047431 */ /* 0x001fe400000001ff */
[----:B--2---:R-:W-:-:S04]  /*0180*/  IMAD R9, R9, R5, RZ ;  /* 0x0000000509097224 */ /* 0x004fc800078e02ff */
[----:B------:R-:W-:-:S06]  /*0190*/  IMAD.HI.U32 R8, R5, R9, R4 ;  /* 0x0000000905087227 */ /* 0x000fcc00078e0004 */
[----:B------:R-:W-:-:S04]  /*01a0*/  IMAD.HI.U32 R5, R8, R7, RZ ;  /* 0x0000000708057227 */ /* 0x000fc800078e00ff */
[----:B------:R-:W-:-:S04]  /*01b0*/  IMAD.MOV R2, RZ, RZ, -R5 ;  /* 0x000000ffff027224 */ /* 0x000fc800078e0a05 */
[----:B------:R-:W-:-:S05]  /*01c0*/  IMAD R7, R0, R2, R7 ;  /* 0x0000000200077224 */ /* 0x000fca00078e0207 */
[----:B------:R-:W-:-:S13]  /*01d0*/  ISETP.GE.U32.AND P0, PT, R7, R0, PT ;  /* 0x000000000700720c */ /* 0x000fda0003f06070 */
[----:B------:R-:W-:Y:S02]  /*01e0*/  @P0 IADD3 R7, PT, PT, -R0, R7, RZ ;  /* 0x0000000700070210 */ /* 0x000fe40007ffe1ff */
[----:B------:R-:W-:Y:S02]  /*01f0*/  @P0 IADD3 R5, PT, PT, R5, 0x1, RZ ;  /* 0x0000000105050810 */ /* 0x000fe40007ffe0ff */
[----:B------:R-:W-:-:S13]  /*0200*/  ISETP.GE.U32.AND P1, PT, R7, R0, PT ;  /* 0x000000000700720c */ /* 0x000fda0003f26070 */
[----:B------:R-:W-:Y:S01]  /*0210*/  @P1 VIADD R5, R5, 0x1 ;  /* 0x0000000105051836 */ /* 0x000fe20000000000 */
        /* <DEDUP_REMOVED lines=9> */
[----:B------:R-:W1:Y:S02]  /*02b0*/  LDC.64 R6, c[0x0][0x380] ;  /* 0x0000e000ff067b82 */ /* 0x000e640000000a00 */
[----:B------:R-:W-:-:S06]  /*02c0*/  IMAD.MOV R2, RZ, RZ, -R2 ;  /* 0x000000ffff027224 */ /* 0x000fcc00078e0a02 */
[----:B------:R-:W2:Y:S02]  /*02d0*/  LDC.64 R8, c[0x0][0x388] ;  /* 0x0000e200ff087b82 */ /* 0x000ea40000000a00 */
.L_x_14:
[----:B0-----:R-:W-:-:S04]  /*02e0*/  IMAD.WIDE R12, R3, 0x4, R4 ;  /* 0x00000004030c7825 */ /* 0x001fc800078e0204 */
[C---:B--2---:R-:W-:Y:S02]  /*02f0*/  IMAD.WIDE R14, R3.reuse, 0x4, R8 ;  /* 0x00000004030e7825 */ /* 0x044fe400078e0208 */
[----:B------:R-:W2:Y:S04]  /*0300*/  LDG.E R13, desc[UR4][R12.64] ;  /* 0x000000040c0d7981 */ /* 0x000ea8000c1e1900 */
[----:B------:R-:W2:Y:S01]  /*0310*/  LDG.E R14, desc[UR4][R14.64] ;  /* 0x000000040e0e7981 */ /* 0x000ea2000c1e1900 */
[----:B-1-3--:R-:W-:Y:S01]  /*0320*/  IMAD.WIDE R10, R3, 0x4, R6 ;  /* 0x00000004030a7825 */ /* 0x00afe200078e0206 */
[----:B------:R-:W-:-:S03]  /*0330*/  IADD3 R2, PT, PT, R2, 0x1, RZ ;  /* 0x0000000102027810 */ /* 0x000fc60007ffe0ff */
[----:B------:R-:W-:Y:S01]  /*0340*/  IMAD.IADD R3, R0, 0x1, R3 ;  /* 0x0000000100037824 */ /* 0x000fe200078e0203 */
[----:B------:R-:W-:Y:S02]  /*0350*/  ISETP.NE.AND P0, PT, R2, RZ, PT ;  /* 0x000000ff0200720c */ /* 0x000fe40003f05270 */
[----:B--2---:R-:W-:-:S05]  /*0360*/  IADD3 R17, PT, PT, R14, -R13, RZ ;  /* 0x8000000d0e117210 */ /* 0x004fca0007ffe0ff */
[----:B------:R3:W-:Y:S06]  /*0370*/  STG.E desc[UR4][R10.64], R17 ;  /* 0x000000110a007986 */ /* 0x0007ec000c101904 */
[----:B------:R-:W-:Y:S05]  /*0380*/  @P0 BRA `(.L_x_14) ;  /* 0xfffffffc00d40947 */ /* 0x000fea000383ffff */
.L_x_13:
[----:B------:R-:W-:Y:S05]  /*0390*/  BSYNC.RECONVERGENT B0 ;  /* 0x0000000000007941 */ /* 0x000fea0003800200 */
.L_x_12:
[----:B------:R-:W-:Y:S05]  /*03a0*/  @!P1 EXIT ;  /* 0x000000000000994d */ /* 0x000fea0003800000 */
.L_x_15:
        /* <DEDUP_REMOVED lines=8> */
[----:B------:R-:W-:Y:S01]  /*0430*/  IMAD.WIDE R4, R0, 0x4, R10 ;  /* 0x0000000400047825 */ /* 0x000fe200078e020a */
[----:B--2---:R-:W-:-:S03]  /*0440*/  IADD3 R19, PT, PT, R2, -R7, RZ ;  /* 0x8000000702137210 */ /* 0x004fc60007ffe0ff */
[C---:B------:R-:W-:Y:S02]  /*0450*/  IMAD.WIDE R6, R0.reuse, 0x4, R12 ;  /* 0x0000000400067825 */ /* 0x040fe400078e020c */
[----:B------:R0:W-:Y:S04]  /*0460*/  STG.E desc[UR4][R16.64], R19 ;  /* 0x0000001310007986 */ /* 0x0001e8000c101904 */
[----:B------:R-:W2:Y:S04]  /*0470*/  LDG.E R2, desc[UR4][R4.64] ;  /* 0x0000000404027981 */ /* 0x000ea8000c1e1900 */
[----:B------:R-:W2:Y:S01]  /*0480*/  LDG.E R15, desc[UR4][R6.64] ;  /* 0x00000004060f7981 */ /* 0x000ea2000c1e1900 */
[----:B------:R-:W-:-:S04]  /*0490*/  IMAD.WIDE R8, R0, 0x4, R16 ;  /* 0x0000000400087825 */ /* 0x000fc800078e0210 */
[----:B------:R-:W-:-:S04]  /*04a0*/  IMAD.WIDE R10, R0, 0x4, R4 ;  /* 0x00000004000a7825 */ /* 0x000fc800078e0204 */
[----:B------:R-:W-:Y:S01]  /*04b0*/  IMAD.WIDE R12, R0, 0x4, R6 ;  /* 0x00000004000c7825 */ /* 0x000fe200078e0206 */
[----:B--2---:R-:W-:-:S05]  /*04c0*/  IADD3 R21, PT, PT, R2, -R15, RZ ;  /* 0x8000000f02157210 */ /* 0x004fca0007ffe0ff */
[----:B------:R1:W-:Y:S04]  /*04d0*/  STG.E desc[UR4][R8.64], R21 ;  /* 0x0000001508007986 */ /* 0x0003e8000c101904 */
[----:B------:R-:W2:Y:S04]  /*04e0*/  LDG.E R2, desc[UR4][R10.64] ;  /* 0x000000040a027981 */ /* 0x000ea8000c1e1900 */
[----:B------:R-:W2:Y:S01]  /*04f0*/  LDG.E R23, desc[UR4][R12.64] ;  /* 0x000000040c177981 */ /* 0x000ea2000c1e1900 */
[----:B------:R-:W-:-:S04]  /*0500*/  IMAD.WIDE R14, R0, 0x4, R8 ;  /* 0x00000004000e7825 */ /* 0x000fc800078e0208 */
[----:B------:R-:W-:-:S04]  /*0510*/  IMAD.WIDE R4, R0, 0x4, R10 ;  /* 0x0000000400047825 */ /* 0x000fc800078e020a */
[----:B------:R-:W-:-:S04]  /*0520*/  IMAD.WIDE R6, R0, 0x4, R12 ;  /* 0x0000000400067825 */ /* 0x000fc800078e020c */
[----:B--2---:R-:W-:-:S05]  /*0530*/  IMAD.IADD R23, R2, 0x1, -R23 ;  /* 0x0000000102177824 */ /* 0x004fca00078e0a17 */
[----:B------:R2:W-:Y:S04]  /*0540*/  STG.E desc[UR4][R14.64], R23 ;  /* 0x000000170e007986 */ /* 0x0005e8000c101904 */
[----:B------:R-:W1:Y:S04]  /*0550*/  LDG.E R4, desc[UR4][R4.64] ;  /* 0x0000000404047981 */ /* 0x000e68000c1e1900 */
[----:B------:R-:W1:Y:S01]  /*0560*/  LDG.E R7, desc[UR4][R6.64] ;  /* 0x0000000406077981 */ /* 0x000e62000c1e1900 */
[C---:B0-----:R-:W-:Y:S01]  /*0570*/  IMAD.WIDE R16, R0.reuse, 0x4, R14 ;  /* 0x0000000400107825 */ /* 0x041fe200078e020e */
[----:B------:R-:W-:-:S04]  /*0580*/  LEA R3, R0, R3, 0x2 ;  /* 0x0000000300037211 */ /* 0x000fc800078e10ff */
[----:B------:R-:W-:Y:S02]  /*0590*/  ISETP.GE.AND P0, PT, R3, UR6, PT ;  /* 0x0000000603007c0c */ /* 0x000fe4000bf06270 */
[----:B-1----:R-:W-:-:S05]  /*05a0*/  IADD3 R9, PT, PT, R4, -R7, RZ ;  /* 0x8000000704097210 */ /* 0x002fca0007ffe0ff */
[----:B------:R2:W-:Y:S06]  /*05b0*/  STG.E desc[UR4][R16.64], R9 ;  /* 0x0000000910007986 */ /* 0x0005ec000c101904 */
[----:B------:R-:W-:Y:S05]  /*05c0*/  @!P0 BRA `(.L_x_15) ;  /* 0xfffffffc00788947 */ /* 0x000fea000383ffff */
[----:B------:R-:W-:Y:S05]  /*05d0*/  EXIT ;  /* 0x000000000000794d */ /* 0x000fea0003800000 */
.L_x_16:
        /* <DEDUP_REMOVED lines=10> */
.L_x_25:


//--------------------- .text._Z3addPiS_S_i       --------------------------
	.section	.text._Z3addPiS_S_i,"ax",@progbits
	.align	128
        .global         _Z3addPiS_S_i
        .type           _Z3addPiS_S_i,@function
        .size           _Z3addPiS_S_i,(.L_x_26 - _Z3addPiS_S_i)
        .other          _Z3addPiS_S_i,@"STO_CUDA_ENTRY STV_DEFAULT"
_Z3addPiS_S_i:
.text._Z3addPiS_S_i:
        /* <DEDUP_REMOVED lines=46> */
.L_x_19:
        /* <DEDUP_REMOVED lines=8> */
[----:B--2---:R-:W-:-:S05]  /*0360*/  IADD3 R17, PT, PT, R14, R13, RZ ;  /* 0x0000000d0e117210 */ /* 0x004fca0007ffe0ff */
[----:B------:R3:W-:Y:S06]  /*0370*/  STG.E desc[UR4][R10.64], R17 ;  /* 0x000000110a007986 */ /* 0x0007ec000c101904 */
[----:B------:R-:W-:Y:S05]  /*0380*/  @P0 BRA `(.L_x_19) ;  /* 0xfffffffc00d40947 */ /* 0x000fea000383ffff */
.L_x_18:
[----:B------:R-:W-:Y:S05]  /*0390*/  BSYNC.RECONVERGENT B0 ;  /* 0x0000000000007941 */ /* 0x000fea0003800200 */
.L_x_17:
[----:B------:R-:W-:Y:S05]  /*03a0*/  @!P1 EXIT ;  /* 0x000000000000994d */ /* 0x000fea0003800000 */
.L_x_20:
        /* <DEDUP_REMOVED lines=9> */
[----:B--2---:R-:W-:-:S03]  /*0440*/  IADD3 R19, PT, PT, R2, R7, RZ ;  /* 0x0000000702137210 */ /* 0x004fc60007ffe0ff */
[C---:B------:R-:W-:Y:S02]  /*0450*/  IMAD.WIDE R6, R0.reuse, 0x4, R12 ;  /* 0x0000000400067825 */ /* 0x040fe400078e020c */
[----:B------:R0:W-:Y:S04]  /*0460*/  STG.E desc[UR4][R16.64], R19 ;  /* 0x0000001310007986 */ /* 0x0001e8000c101904 */
[----:B------:R-:W2:Y:S04]  /*0470*/  LDG.E R2, desc[UR4][R4.64] ;  /* 0x0000000404027981 */ /* 0x000ea8000c1e1900 */
[----:B------:R-:W2:Y:S01]  /*0480*/  LDG.E R15, desc[UR4][R6.64] ;  /* 0x00000004060f7981 */ /* 0x000ea2000c1e1900 */
[----:B------:R-:W-:-:S04]  /*0490*/  IMAD.WIDE R8, R0, 0x4, R16 ;  /* 0x0000000400087825 */ /* 0x000fc800078e0210 */
[----:B------:R-:W-:-:S04]  /*04a0*/  IMAD.WIDE R10, R0, 0x4, R4 ;  /* 0x00000004000a7825 */ /* 0x000fc800078e0204 */
[----:B------:R-:W-:Y:S01]  /*04b0*/  IMAD.WIDE R12, R0, 0x4, R6 ;  /* 0x00000004000c7825 */ /* 0x000fe200078e0206 */
[----:B--2---:R-:W-:-:S05]  /*04c0*/  IADD3 R21, PT, PT, R2, R15, RZ ;  /* 0x0000000f02157210 */ /* 0x004fca0007ffe0ff */
[----:B------:R1:W-:Y:S04]  /*04d0*/  STG.E desc[UR4][R8.64], R21 ;  /* 0x0000001508007986 */ /* 0x0003e8000c101904 */
[----:B------:R-:W2:Y:S04]  /*04e0*/  LDG.E R2, desc[UR4][R10.64] ;  /* 0x000000040a027981 */ /* 0x000ea8000c1e1900 */
[----:B------:R-:W2:Y:S01]  /*04f0*/  LDG.E R23, desc[UR4][R12.64] ;  /* 0x000000040c177981 */ /* 0x000ea2000c1e1900 */
[----:B------:R-:W-:-:S04]  /*0500*/  IMAD.WIDE R14, R0, 0x4, R8 ;  /* 0x00000004000e7825 */ /* 0x000fc800078e0208 */
[----:B------:R-:W-:-:S04]  /*0510*/  IMAD.WIDE R4, R0, 0x4, R10 ;  /* 0x0000000400047825 */ /* 0x000fc800078e020a */
[----:B------:R-:W-:-:S04]  /*0520*/  IMAD.WIDE R6, R0, 0x4, R12 ;  /* 0x0000000400067825 */ /* 0x000fc800078e020c */
[----:B--2---:R-:W-:-:S05]  /*0530*/  IMAD.IADD R23, R2, 0x1, R23 ;  /* 0x0000000102177824 */ /* 0x004fca00078e0217 */
[----:B------:R2:W-:Y:S04]  /*0540*/  STG.E desc[UR4][R14.64], R23 ;  /* 0x000000170e007986 */ /* 0x0005e8000c101904 */
[----:B------:R-:W1:Y:S04]  /*0550*/  LDG.E R4, desc[UR4][R4.64] ;  /* 0x0000000404047981 */ /* 0x000e68000c1e1900 */
[----:B------:R-:W1:Y:S01]  /*0560*/  LDG.E R7, desc[UR4][R6.64] ;  /* 0x0000000406077981 */ /* 0x000e62000c1e1900 */
[C---:B0-----:R-:W-:Y:S01]  /*0570*/  IMAD.WIDE R16, R0.reuse, 0x4, R14 ;  /* 0x0000000400107825 */ /* 0x041fe200078e020e */
[----:B------:R-:W-:-:S04]  /*0580*/  LEA R3, R0, R3, 0x2 ;  /* 0x0000000300037211 */ /* 0x000fc800078e10ff */
[----:B------:R-:W-:Y:S02]  /*0590*/  ISETP.GE.AND P0, PT, R3, UR6, PT ;  /* 0x0000000603007c0c */ /* 0x000fe4000bf06270 */
[----:B-1----:R-:W-:-:S05]  /*05a0*/  IADD3 R9, PT, PT, R4, R7, RZ ;  /* 0x0000000704097210 */ /* 0x002fca0007ffe0ff */
[----:B------:R2:W-:Y:S06]  /*05b0*/  STG.E desc[UR4][R16.64], R9 ;  /* 0x0000000910007986 */ /* 0x0005ec000c101904 */
[----:B------:R-:W-:Y:S05]  /*05c0*/  @!P0 BRA `(.L_x_20) ;  /* 0xfffffffc00788947 */ /* 0x000fea000383ffff */
[----:B------:R-:W-:Y:S05]  /*05d0*/  EXIT ;  /* 0x000000000000794d */ /* 0x000fea0003800000 */
.L_x_21:
        /* <DEDUP_REMOVED lines=10> */
.L_x_26:


//--------------------- .nv.shared.reserved.0     --------------------------
	.section	.nv.shared.reserved.0,"aw",@nobits
	.weak		__nv_reservedSMEM_offset_0_alias
	.size		__nv_reservedSMEM_offset_0_alias, 0, 64
	.other		__nv_reservedSMEM_offset_0_alias,@"STO_CUDA_RESERVED_SHARED STV_DEFAULT"
__nv_reservedSMEM_offset_0_alias:
	.zero		0
	.zero		64


//--------------------- .nv.constant0._Z15branchingKernelPiS_S_i --------------------------
	.section	.nv.constant0._Z15branchingKernelPiS_S_i,"a",@progbits
	.sectionflags	@""
	.align	4
.nv.constant0._Z15branchingKernelPiS_S_i:
	.zero		924


//--------------------- .nv.constant0._Z3modPiS_S_i --------------------------
	.section	.nv.constant0._Z3modPiS_S_i,"a",@progbits
	.sectionflags	@""
	.align	4
.nv.constant0._Z3modPiS_S_i:
	.zero		924


//--------------------- .nv.constant0._Z8multiplyPiS_S_i --------------------------
	.section	.nv.constant0._Z8multiplyPiS_S_i,"a",@progbits
	.sectionflags	@""
	.align	4
.nv.constant0._Z8multiplyPiS_S_i:
	.zero		924


//--------------------- .nv.constant0._Z8subtractPiS_S_i --------------------------
	.section	.nv.constant0._Z8subtractPiS_S_i,"a",@progbits
	.sectionflags	@""
	.align	4
.nv.constant0._Z8subtractPiS_S_i:
	.zero		924


//--------------------- .nv.constant0._Z3addPiS_S_i --------------------------
	.section	.nv.constant0._Z3addPiS_S_i,"a",@progbits
	.sectionflags	@""
	.align	4
.nv.constant0._Z3addPiS_S_i:
	.zero		924


//--------------------- SYMBOLS --------------------------

	.type		.nv.reservedSmem.offset0,@object
	.size		.nv.reservedSmem.offset0,0x4
